def attn_fwd(
    Q,
    K,
    V,
    Out,
    Lse,
    sm_scale,
    stride_qz,
    stride_qh,
    stride_qm,
    stride_qk,
    stride_kz,
    stride_kh,
    stride_kn,
    stride_kk,
    stride_vz,
    stride_vh,
    stride_vn,
    stride_vk,
    stride_oz,
    stride_oh,
    stride_om,
    stride_ok,
    seqlen_q,
    seqlen_k,
    BLOCK_M: tl.constexpr,
    BLOCK_N: tl.constexpr,
    HEAD_DIM: tl.constexpr,
    CAUSAL: tl.constexpr,
):
    start_m = tl.program_id(0)
    off_hz = tl.program_id(1)
    q_off = off_hz * stride_qh
    k_off = off_hz * stride_kh
    v_off = off_hz * stride_vh
    offs_m = start_m * BLOCK_M + tl.arange(0, BLOCK_M)
    offs_d = tl.arange(0, HEAD_DIM)
    offs_n = tl.arange(0, BLOCK_N)
    q_ptrs = Q + q_off + offs_m[:, None] * stride_qm + offs_d[None, :] * stride_qk
    k_ptrs = K + k_off + offs_d[:, None] * stride_kk + offs_n[None, :] * stride_kn
    v_ptrs = V + v_off + offs_n[:, None] * stride_vn + offs_d[None, :] * stride_vk
    m_i = tl.full([BLOCK_M], float("-inf"), dtype=tl.float32)
    l_i = tl.zeros([BLOCK_M], dtype=tl.float32) + 1.0
    acc = tl.zeros([BLOCK_M, HEAD_DIM], dtype=tl.float32)
    q = tl.load(q_ptrs)
    acc, l_i, m_i = _attn_fwd_inner(
        acc,
        l_i,
        m_i,
        q,
        k_ptrs,
        v_ptrs,
        sm_scale,
        stride_kn,
        stride_vn,
        start_m,
        seqlen_k,
        BLOCK_M,
        BLOCK_N,
        HEAD_DIM,
        CAUSAL,
    )
    acc = acc / l_i[:, None]
    lse = m_i + tl.math.log2(l_i) / 1.4426950408889634
    o_ptrs = (
        Out
        + off_hz * stride_oh
        + offs_m[:, None] * stride_om
        + offs_d[None, :] * stride_ok
    )
    tl.store(o_ptrs, acc.to(Out.dtype.element_ty))
    tl.store(Lse + off_hz * seqlen_q + offs_m, lse)

# config = {"BLOCK_M": 64, "BLOCK_N": 32, "HEAD_DIM": 128, "arch": "sm_90", "causal": true, "dtype": "fp8e4m3", "num_stages": 2, "num_warps": 4}
# arch = sm_90


// ===== COMPILED SASS (sm_90a) =====

	.target	sm_90a

	.elftype	@"ET_EXEC"


//--------------------- .note.nv.tkinfo           --------------------------
	.section	.note.nv.tkinfo,"",@"SHT_NOTE"
	.sectionflags	@"SHF_NOTE_NV_TKINFO"
	.tkinfo
        /*0018*/ 	.word	0x00000002
        /*0030*/ 	.string	""
        /*0030*/ 	.string	"ptxas"
        /*0030*/ 	.string	"Cuda compilation tools, release 13.0, V13.0.88"
        /*0030*/ 	.string	"Build cuda_13.0.r13.0/compiler.36424714_0"
        /*0030*/ 	.string	"-v  -suppress-debug-info  -lineinfo  -arch sm_90a "



//--------------------- .note.nv.cuinfo           --------------------------
	.section	.note.nv.cuinfo,"",@"SHT_NOTE"
	.sectionflags	@"SHF_NOTE_NV_CUINFO"
        /*0018*/ 	.short	0x0002
        /*001a*/ 	.short	0x005a
        /*001c*/ 	.short	0x0082
	.zero		2


//--------------------- .nv.info                  --------------------------
	.section	.nv.info,"",@"SHT_CUDA_INFO"
	.align	4


	//----- nvinfo : EIATTR_REGCOUNT
	.align		4
        /*0000*/ 	.byte	0x04, 0x2f
        /*0002*/ 	.short	(.L_2 - .L_1)
	.align		4
.L_1:
        /*0004*/ 	.word	index@(attn_fwd)
        /*0008*/ 	.word	0x000000ff


	//----- nvinfo : EIATTR_FRAME_SIZE
	.align		4
.L_2:
        /*000c*/ 	.byte	0x04, 0x11
        /*000e*/ 	.short	(.L_4 - .L_3)
	.align		4
.L_3:
        /*0010*/ 	.word	index@(attn_fwd)
        /*0014*/ 	.word	0x00000000


	//----- nvinfo : EIATTR_MIN_STACK_SIZE
	.align		4
.L_4:
        /*0018*/ 	.byte	0x04, 0x12
        /*001a*/ 	.short	(.L_6 - .L_5)
	.align		4
.L_5:
        /*001c*/ 	.word	index@(attn_fwd)
        /*0020*/ 	.word	0x00000000
.L_6:


//--------------------- .nv.compat                --------------------------
	.section	.nv.compat,"",@"SHT_CUDA_COMPAT_INFO"
	.align	4
        /*0000*/ 	.byte	0x02, 0x09, 0x01, 0x00, 0x02, 0x02, 0x04, 0x00, 0x02, 0x05, 0x05, 0x00, 0x03, 0x07, 0x01, 0x01
        /*0010*/ 	.byte	0x02, 0x03, 0x00, 0x00, 0x02, 0x06, 0x01, 0x00, 0x04, 0x0b, 0x08, 0x00, 0x00, 0x00, 0x00, 0x00
        /*0020*/ 	.byte	0x00, 0x00, 0x00, 0x00


//--------------------- .nv.info.attn_fwd         --------------------------
	.section	.nv.info.attn_fwd,"",@"SHT_CUDA_INFO"
	.sectionflags	@""
	.align	4


	//----- nvinfo : EIATTR_CUDA_API_VERSION
	.align		4
        /*0000*/ 	.byte	0x04, 0x37
        /*0002*/ 	.short	(.L_8 - .L_7)
.L_7:
        /*0004*/ 	.word	0x00000082


	//----- nvinfo : EIATTR_KPARAM_INFO
	.align		4
.L_8:
        /*0008*/ 	.byte	0x04, 0x17
        /*000a*/ 	.short	(.L_10 - .L_9)
.L_9:
        /*000c*/ 	.word	0x00000000
        /*0010*/ 	.short	0x0019
        /*0012*/ 	.short	0x0080
        /*0014*/ 	.byte	0x00, 0xf4, 0x21, 0x00


	//----- nvinfo : EIATTR_KPARAM_INFO
	.align		4
.L_10:
        /*0018*/ 	.byte	0x04, 0x17
        /*001a*/ 	.short	(.L_12 - .L_11)
.L_11:
        /*001c*/ 	.word	0x00000000
        /*0020*/ 	.short	0x0018
        /*0022*/ 	.short	0x0078
        /*0024*/ 	.byte	0x00, 0xf4, 0x21, 0x00


	//----- nvinfo : EIATTR_KPARAM_INFO
	.align		4
.L_12:
        /*0028*/ 	.byte	0x04, 0x17
        /*002a*/ 	.short	(.L_14 - .L_13)
.L_13:
        /*002c*/ 	.word	0x00000000
        /*0030*/ 	.short	0x0017
        /*0032*/ 	.short	0x0070
        /*0034*/ 	.byte	0x00, 0xf0, 0x11, 0x00


	//----- nvinfo : EIATTR_KPARAM_INFO
	.align		4
.L_14:
        /*0038*/ 	.byte	0x04, 0x17
        /*003a*/ 	.short	(.L_16 - .L_15)
.L_15:
        /*003c*/ 	.word	0x00000000
        /*0040*/ 	.short	0x0016
        /*0042*/ 	.short	0x006c
        /*0044*/ 	.byte	0x00, 0xf0, 0x11, 0x00


	//----- nvinfo : EIATTR_KPARAM_INFO
	.align		4
.L_16:
        /*0048*/ 	.byte	0x04, 0x17
        /*004a*/ 	.short	(.L_18 - .L_17)
.L_17:
        /*004c*/ 	.word	0x00000000
        /*0050*/ 	.short	0x0015
        /*0052*/ 	.short	0x0068
        /*0054*/ 	.byte	0x00, 0xf0, 0x11, 0x00


	//----- nvinfo : EIATTR_KPARAM_INFO
	.align		4
.L_18:
        /*0058*/ 	.byte	0x04, 0x17
        /*005a*/ 	.short	(.L_20 - .L_19)
.L_19:
        /*005c*/ 	.word	0x00000000
        /*0060*/ 	.short	0x0014
        /*0062*/ 	.short	0x0064
        /*0064*/ 	.byte	0x00, 0xf0, 0x11, 0x00


	//----- nvinfo : EIATTR_KPARAM_INFO
	.align		4
.L_20:
        /*0068*/ 	.byte	0x04, 0x17
        /*006a*/ 	.short	(.L_22 - .L_21)
.L_21:
        /*006c*/ 	.word	0x00000000
        /*0070*/ 	.short	0x0013
        /*0072*/ 	.short	0x0060
        /*0074*/ 	.byte	0x00, 0xf0, 0x11, 0x00


	//----- nvinfo : EIATTR_KPARAM_INFO
	.align		4
.L_22:
        /*0078*/ 	.byte	0x04, 0x17
        /*007a*/ 	.short	(.L_24 - .L_23)
.L_23:
        /*007c*/ 	.word	0x00000000
        /*0080*/ 	.short	0x0012
        /*0082*/ 	.short	0x005c
        /*0084*/ 	.byte	0x00, 0xf0, 0x11, 0x00


	//----- nvinfo : EIATTR_KPARAM_INFO
	.align		4
.L_24:
        /*0088*/ 	.byte	0x04, 0x17
        /*008a*/ 	.short	(.L_26 - .L_25)
.L_25:
        /*008c*/ 	.word	0x00000000
        /*0090*/ 	.short	0x0011
        /*0092*/ 	.short	0x0058
        /*0094*/ 	.byte	0x00, 0xf0, 0x11, 0x00


	//----- nvinfo : EIATTR_KPARAM_INFO
	.align		4
.L_26:
        /*0098*/ 	.byte	0x04, 0x17
        /*009a*/ 	.short	(.L_28 - .L_27)
.L_27:
        /*009c*/ 	.word	0x00000000
        /*00a0*/ 	.short	0x0010
        /*00a2*/ 	.short	0x0054
        /*00a4*/ 	.byte	0x00, 0xf0, 0x11, 0x00


	//----- nvinfo : EIATTR_KPARAM_INFO
	.align		4
.L_28:
        /*00a8*/ 	.byte	0x04, 0x17
        /*00aa*/ 	.short	(.L_30 - .L_29)
.L_29:
        /*00ac*/ 	.word	0x00000000
        /*00b0*/ 	.short	0x000f
        /*00b2*/ 	.short	0x0050
        /*00b4*/ 	.byte	0x00, 0xf0, 0x11, 0x00


	//----- nvinfo : EIATTR_KPARAM_INFO
	.align		4
.L_30:
        /*00b8*/ 	.byte	0x04, 0x17
        /*00ba*/ 	.short	(.L_32 - .L_31)
.L_31:
        /*00bc*/ 	.word	0x00000000
        /*00c0*/ 	.short	0x000e
        /*00c2*/ 	.short	0x004c
        /*00c4*/ 	.byte	0x00, 0xf0, 0x11, 0x00


	//----- nvinfo : EIATTR_KPARAM_INFO
	.align		4
.L_32:
        /*00c8*/ 	.byte	0x04, 0x17
        /*00ca*/ 	.short	(.L_34 - .L_33)
.L_33:
        /*00cc*/ 	.word	0x00000000
        /*00d0*/ 	.short	0x000d
        /*00d2*/ 	.short	0x0048
        /*00d4*/ 	.byte	0x00, 0xf0, 0x11, 0x00


	//----- nvinfo : EIATTR_KPARAM_INFO
	.align		4
.L_34:
        /*00d8*/ 	.byte	0x04, 0x17
        /*00da*/ 	.short	(.L_36 - .L_35)
.L_35:
        /*00dc*/ 	.word	0x00000000
        /*00e0*/ 	.short	0x000c
        /*00e2*/ 	.short	0x0044
        /*00e4*/ 	.byte	0x00, 0xf0, 0x11, 0x00


	//----- nvinfo : EIATTR_KPARAM_INFO
	.align		4
.L_36:
        /*00e8*/ 	.byte	0x04, 0x17
        /*00ea*/ 	.short	(.L_38 - .L_37)
.L_37:
        /*00ec*/ 	.word	0x00000000
        /*00f0*/ 	.short	0x000b
        /*00f2*/ 	.short	0x0040
        /*00f4*/ 	.byte	0x00, 0xf0, 0x11, 0x00


	//----- nvinfo : EIATTR_KPARAM_INFO
	.align		4
.L_38:
        /*00f8*/ 	.byte	0x04, 0x17
        /*00fa*/ 	.short	(.L_40 - .L_39)
.L_39:
        /*00fc*/ 	.word	0x00000000
        /*0100*/ 	.short	0x000a
        /*0102*/ 	.short	0x003c
        /*0104*/ 	.byte	0x00, 0xf0, 0x11, 0x00


	//----- nvinfo : EIATTR_KPARAM_INFO
	.align		4
.L_40:
        /*0108*/ 	.byte	0x04, 0x17
        /*010a*/ 	.short	(.L_42 - .L_41)
.L_41:
        /*010c*/ 	.word	0x00000000
        /*0110*/ 	.short	0x0009
        /*0112*/ 	.short	0x0038
        /*0114*/ 	.byte	0x00, 0xf0, 0x11, 0x00


	//----- nvinfo : EIATTR_KPARAM_INFO
	.align		4
.L_42:
        /*0118*/ 	.byte	0x04, 0x17
        /*011a*/ 	.short	(.L_44 - .L_43)
.L_43:
        /*011c*/ 	.word	0x00000000
        /*0120*/ 	.short	0x0008
        /*0122*/ 	.short	0x0034
        /*0124*/ 	.byte	0x00, 0xf0, 0x11, 0x00


	//----- nvinfo : EIATTR_KPARAM_INFO
	.align		4
.L_44:
        /*0128*/ 	.byte	0x04, 0x17
        /*012a*/ 	.short	(.L_46 - .L_45)
.L_45:
        /*012c*/ 	.word	0x00000000
        /*0130*/ 	.short	0x0007
        /*0132*/ 	.short	0x0030
        /*0134*/ 	.byte	0x00, 0xf0, 0x11, 0x00


	//----- nvinfo : EIATTR_KPARAM_INFO
	.align		4
.L_46:
        /*0138*/ 	.byte	0x04, 0x17
        /*013a*/ 	.short	(.L_48 - .L_47)
.L_47:
        /*013c*/ 	.word	0x00000000
        /*0140*/ 	.short	0x0006
        /*0142*/ 	.short	0x002c
        /*0144*/ 	.byte	0x00, 0xf0, 0x11, 0x00


	//----- nvinfo : EIATTR_KPARAM_INFO
	.align		4
.L_48:
        /*0148*/ 	.byte	0x04, 0x17
        /*014a*/ 	.short	(.L_50 - .L_49)
.L_49:
        /*014c*/ 	.word	0x00000000
        /*0150*/ 	.short	0x0005
        /*0152*/ 	.short	0x0028
        /*0154*/ 	.byte	0x00, 0xf0, 0x11, 0x00


	//----- nvinfo : EIATTR_KPARAM_INFO
	.align		4
.L_50:
        /*0158*/ 	.byte	0x04, 0x17
        /*015a*/ 	.short	(.L_52 - .L_51)
.L_51:
        /*015c*/ 	.word	0x00000000
        /*0160*/ 	.short	0x0004
        /*0162*/ 	.short	0x0020
        /*0164*/ 	.byte	0x00, 0xf4, 0x21, 0x00


	//----- nvinfo : EIATTR_KPARAM_INFO
	.align		4
.L_52:
        /*0168*/ 	.byte	0x04, 0x17
        /*016a*/ 	.short	(.L_54 - .L_53)
.L_53:
        /*016c*/ 	.word	0x00000000
        /*0170*/ 	.short	0x0003
        /*0172*/ 	.short	0x0018
        /*0174*/ 	.byte	0x00, 0xf4, 0x21, 0x00


	//----- nvinfo : EIATTR_KPARAM_INFO
	.align		4
.L_54:
        /*0178*/ 	.byte	0x04, 0x17
        /*017a*/ 	.short	(.L_56 - .L_55)
.L_55:
        /*017c*/ 	.word	0x00000000
        /*0180*/ 	.short	0x0002
        /*0182*/ 	.short	0x0010
        /*0184*/ 	.byte	0x00, 0xf4, 0x21, 0x00


	//----- nvinfo : EIATTR_KPARAM_INFO
	.align		4
.L_56:
        /*0188*/ 	.byte	0x04, 0x17
        /*018a*/ 	.short	(.L_58 - .L_57)
.L_57:
        /*018c*/ 	.word	0x00000000
        /*0190*/ 	.short	0x0001
        /*0192*/ 	.short	0x0008
        /*0194*/ 	.byte	0x00, 0xf4, 0x21, 0x00


	//----- nvinfo : EIATTR_KPARAM_INFO
	.align		4
.L_58:
        /*0198*/ 	.byte	0x04, 0x17
        /*019a*/ 	.short	(.L_60 - .L_59)
.L_59:
        /*019c*/ 	.word	0x00000000
        /*01a0*/ 	.short	0x0000
        /*01a2*/ 	.short	0x0000
        /*01a4*/ 	.byte	0x00, 0xf4, 0x21, 0x00


	//----- nvinfo : EIATTR_SPARSE_MMA_MASK
	.align		4
.L_60:
        /*01a8*/ 	.byte	0x03, 0x50
        /*01aa*/ 	.short	0x0000


	//----- nvinfo : EIATTR_MAXREG_COUNT
	.align		4
        /*01ac*/ 	.byte	0x03, 0x1b
        /*01ae*/ 	.short	0x00ff


	//----- nvinfo : EIATTR_NUM_BARRIERS
	.align		4
        /*01b0*/ 	.byte	0x02, 0x4c
        /*01b2*/ 	.byte	0x01
	.zero		1


	//----- nvinfo : EIATTR_MERCURY_ISA_VERSION
	.align		4
        /*01b4*/ 	.byte	0x03, 0x5f
        /*01b6*/ 	.short	0x0101


	//----- nvinfo : EIATTR_COOP_GROUP_MASK_REGIDS
	.align		4
        /*01b8*/ 	.byte	0x04, 0x29
        /*01ba*/ 	.short	(.L_62 - .L_61)


	//   ....[0]....
.L_61:
        /*01bc*/ 	.word	0xffffffff


	//   ....[1]....
        /*01c0*/ 	.word	0xffffffff


	//   ....[2]....
        /*01c4*/ 	.word	0xffffffff


	//   ....[3]....
        /*01c8*/ 	.word	0xffffffff


	//   ....[4]....
        /*01cc*/ 	.word	0xffffffff


	//   ....[5]....
        /*01d0*/ 	.word	0xffffffff


	//   ....[6]....
        /*01d4*/ 	.word	0xffffffff


	//   ....[7]....
        /*01d8*/ 	.word	0xffffffff


	//   ....[8]....
        /*01dc*/ 	.word	0xffffffff


	//   ....[9]....
        /*01e0*/ 	.word	0xffffffff


	//   ....[10]....
        /*01e4*/ 	.word	0xffffffff


	//   ....[11]....
        /*01e8*/ 	.word	0xffffffff


	//----- nvinfo : EIATTR_COOP_GROUP_INSTR_OFFSETS
	.align		4
.L_62:
        /*01ec*/ 	.byte	0x04, 0x28
        /*01ee*/ 	.short	(.L_64 - .L_63)


	//   ....[0]....
.L_63:
        /*01f0*/ 	.word	0x00004040


	//   ....[1]....
        /*01f4*/ 	.word	0x00004260


	//   ....[2]....
        /*01f8*/ 	.word	0x000042a0


	//   ....[3]....
        /*01fc*/ 	.word	0x00004310


	//   ....[4]....
        /*0200*/ 	.word	0x00004930


	//   ....[5]....
        /*0204*/ 	.word	0x00004940


	//   ....[6]....
        /*0208*/ 	.word	0x00004960


	//   ....[7]....
        /*020c*/ 	.word	0x00004970


	//   ....[8]....
        /*0210*/ 	.word	0x00004f00


	//   ....[9]....
        /*0214*/ 	.word	0x00004f10


	//   ....[10]....
        /*0218*/ 	.word	0x00004f60


	//   ....[11]....
        /*021c*/ 	.word	0x00004f70


	//----- nvinfo : EIATTR_EXIT_INSTR_OFFSETS
	.align		4
.L_64:
        /*0220*/ 	.byte	0x04, 0x1c
        /*0222*/ 	.short	(.L_66 - .L_65)


	//   ....[0]....
.L_65:
        /*0224*/ 	.word	0x00008780


	//   ....[1]....
        /*0228*/ 	.word	0x000087b0


	//----- nvinfo : EIATTR_REQNTID
	.align		4
.L_66:
        /*022c*/ 	.byte	0x04, 0x10
        /*022e*/ 	.short	(.L_68 - .L_67)
.L_67:
        /*0230*/ 	.word	0x00000080
        /*0234*/ 	.word	0x00000001
        /*0238*/ 	.word	0x00000001


	//----- nvinfo : EIATTR_CBANK_PARAM_SIZE
	.align		4
.L_68:
        /*023c*/ 	.byte	0x03, 0x19
        /*023e*/ 	.short	0x0088


	//----- nvinfo : EIATTR_PARAM_CBANK
	.align		4
        /*0240*/ 	.byte	0x04, 0x0a
        /*0242*/ 	.short	(.L_70 - .L_69)
	.align		4
.L_69:
        /*0244*/ 	.word	index@(.nv.constant0.attn_fwd)
        /*0248*/ 	.short	0x0210
        /*024a*/ 	.short	0x0088


	//----- nvinfo : EIATTR_SW_WAR
	.align		4
.L_70:
        /*024c*/ 	.byte	0x04, 0x36
        /*024e*/ 	.short	(.L_72 - .L_71)
.L_71:
        /*0250*/ 	.word	0x00000008
.L_72:


//--------------------- .nv.callgraph             --------------------------
	.section	.nv.callgraph,"",@"SHT_CUDA_CALLGRAPH"
	.align	4
	.sectionentsize	8
	.align		4
        /*0000*/ 	.word	0x00000000
	.align		4
        /*0004*/ 	.word	0xffffffff
	.align		4
        /*0008*/ 	.word	0x00000000
	.align		4
        /*000c*/ 	.word	0xfffffffe
	.align		4
        /*0010*/ 	.word	0x00000000
	.align		4
        /*0014*/ 	.word	0xfffffffd
	.align		4
        /*0018*/ 	.word	0x00000000
	.align		4
        /*001c*/ 	.word	0xfffffffc


//--------------------- .nv.constant4             --------------------------
	.section	.nv.constant4,"a",@progbits
	.align	8
	.align		8
.nv.constant4:
        /*0000*/ 	.dword	_$_str


//--------------------- .text.attn_fwd            --------------------------
	.section	.text.attn_fwd,"ax",@progbits
	.align	128
        .global         attn_fwd
        .type           attn_fwd,@function
        .size           attn_fwd,(.L_x_3 - attn_fwd)
        .other          attn_fwd,@"STO_CUDA_ENTRY STV_DEFAULT"
attn_fwd:
.text.attn_fwd:
[----:B------:R-:W-:Y:S01]  /*0000*/  LDC R1, c[0x0][0x28] ;  /* 0x00000a00ff017b82 */ /* 0x000fe20000000800 */
[----:B------:R-:W0:Y:S07]  /*0010*/  S2R R151, SR_CTAID.X ;  /* 0x0000000000977919 */ /* 0x000e2e0000002500 */
[----:B------:R-:W1:Y:S01]  /*0020*/  S2UR UR15, SR_CTAID.Y ;  /* 0x00000000000f79c3 */ /* 0x000e620000002600 */
[----:B------:R-:W-:Y:S01]  /*0030*/  ULDC.64 UR4, c[0x0][0x240] ;  /* 0x0000900000047ab9 */ /* 0x000fe20000000a00 */
[----:B------:R-:W-:Y:S01]  /*0040*/  ULDC.64 UR20, c[0x0][0x208] ;  /* 0x0000820000147ab9 */ /* 0x000fe20000000a00 */
[----:B------:R-:W2:Y:S05]  /*0050*/  S2R R0, SR_TID.X ;  /* 0x0000000000007919 */ /* 0x000eaa0000002100 */
[----:B------:R-:W3:Y:S08]  /*0060*/  LDC.64 R8, c[0x0][0x210] ;  /* 0x00008400ff087b82 */ /* 0x000ef00000000a00 */
[----:B------:R-:W4:Y:S01]  /*0070*/  LDC R6, c[0x0][0x248] ;  /* 0x00009200ff067b82 */ /* 0x000f220000000800 */
[----:B-1----:R-:W-:Y:S01]  /*0080*/  UIMAD UR4, UR15, UR4, URZ ;  /* 0x000000040f0472a4 */ /* 0x002fe2000f8e023f */
[----:B0-----:R-:W-:Y:S01]  /*0090*/  IMAD.SHL.U32 R151, R151, 0x40, RZ ;  /* 0x0000004097977824 */ /* 0x001fe200078e00ff */
[----:B--2---:R-:W-:-:S04]  /*00a0*/  SHF.R.U32.HI R3, RZ, 0x6, R0 ;  /* 0x00000006ff037819 */ /* 0x004fc80000011600 */
[----:B------:R-:W-:Y:S02]  /*00b0*/  LOP3.LUT R2, R151, 0x3f, R0, 0xf8, !PT ;  /* 0x0000003f97027812 */ /* 0x000fe400078ef800 */
[----:B------:R-:W-:-:S03]  /*00c0*/  SGXT.U32 R3, R3, 0x1 ;  /* 0x000000010303781a */ /* 0x000fc60000000000 */
[----:B------:R-:W-:Y:S01]  /*00d0*/  IMAD R7, R2, UR5, RZ ;  /* 0x0000000502077c24 */ /* 0x000fe2000f8e02ff */
[----:B------:R-:W-:Y:S01]  /*00e0*/  USHF.R.S32.HI UR5, URZ, 0x1f, UR4 ;  /* 0x0000001f3f057899 */ /* 0x000fe20008011404 */
[----:B----4-:R-:W-:-:S03]  /*00f0*/  IMAD R11, R3, R6, RZ ;  /* 0x00000006030b7224 */ /* 0x010fc600078e02ff */
[----:B---3--:R-:W-:Y:S01]  /*0100*/  IADD3 R5, P0, P1, R7, UR4, R8 ;  /* 0x0000000407057c10 */ /* 0x008fe2000f91e008 */
[----:B------:R-:W-:Y:S01]  /*0110*/  IMAD R23, R6, 0x2, R11 ;  /* 0x0000000206177824 */ /* 0x000fe200078e020b */
[----:B------:R-:W-:Y:S02]  /*0120*/  SHF.R.S32.HI R4, RZ, 0x1f, R7 ;  /* 0x0000001fff047819 */ /* 0x000fe40000011407 */
[----:B------:R-:W-:Y:S02]  /*0130*/  LEA.HI R7, R0, 0xe, RZ, 0x1a ;  /* 0x0000000e00077811 */ /* 0x000fe400078fd0ff */
[----:B------:R-:W-:Y:S02]  /*0140*/  IADD3.X R4, R4, UR5, R9, P0, P1 ;  /* 0x0000000504047c10 */ /* 0x000fe400087e2409 */
[C---:B------:R-:W-:Y:S01]  /*0150*/  LEA.HI R9, R0.reuse, 0x1e, RZ, 0x1a ;  /* 0x0000001e00097811 */ /* 0x040fe200078fd0ff */
[----:B------:R-:W-:Y:S01]  /*0160*/  IMAD R8, R7, R6, RZ ;  /* 0x0000000607087224 */ /* 0x000fe200078e02ff */
[----:B------:R-:W-:-:S02]  /*0170*/  LEA.HI R19, R0, 0x2e, RZ, 0x1a ;  /* 0x0000002e00137811 */ /* 0x000fc400078fd0ff */
[-C--:B------:R-:W-:Y:S01]  /*0180*/  IADD3 R10, P0, R11, R5.reuse, RZ ;  /* 0x000000050b0a7210 */ /* 0x080fe20007f1e0ff */
[-C--:B------:R-:W-:Y:S01]  /*0190*/  IMAD R9, R9, R6.reuse, RZ ;  /* 0x0000000609097224 */ /* 0x080fe200078e02ff */
[-C--:B------:R-:W-:Y:S01]  /*01a0*/  IADD3 R12, P1, R23, R5.reuse, RZ ;  /* 0x00000005170c7210 */ /* 0x080fe20007f3e0ff */
[----:B------:R-:W-:Y:S01]  /*01b0*/  IMAD R20, R19, R6, RZ ;  /* 0x0000000613147224 */ /* 0x000fe200078e02ff */
[-C--:B------:R-:W-:Y:S02]  /*01c0*/  LEA.HI.X.SX32 R11, R11, R4.reuse, 0x1, P0 ;  /* 0x000000040b0b7211 */ /* 0x080fe400000f0eff */
[----:B------:R-:W-:Y:S02]  /*01d0*/  LEA.HI.X.SX32 R13, R23, R4, 0x1, P1 ;  /* 0x00000004170d7211 */ /* 0x000fe400008f0eff */
[----:B------:R-:W-:Y:S01]  /*01e0*/  LEA.HI R21, R0, 0x3e, RZ, 0x1a ;  /* 0x0000003e00157811 */ /* 0x000fe200078fd0ff */
[----:B------:R0:W2:Y:S01]  /*01f0*/  LDG.E.U8 R7, desc[UR20][R10.64] ;  /* 0x000000140a077981 */ /* 0x0000a2000c1e1100 */
[----:B------:R-:W-:-:S02]  /*0200*/  IADD3 R14, P0, R8, R5, RZ ;  /* 0x00000005080e7210 */ /* 0x000fc40007f1e0ff */
[-C--:B------:R-:W-:Y:S02]  /*0210*/  IADD3 R16, P1, R9, R5.reuse, RZ ;  /* 0x0000000509107210 */ /* 0x080fe40007f3e0ff */
[----:B------:R-:W-:Y:S01]  /*0220*/  LEA.HI R19, R0, 0x4e, RZ, 0x1a ;  /* 0x0000004e00137811 */ /* 0x000fe200078fd0ff */
[----:B------:R-:W-:Y:S01]  /*0230*/  IMAD R22, R21, R6, RZ ;  /* 0x0000000615167224 */ /* 0x000fe200078e02ff */
[-C--:B------:R-:W-:Y:S02]  /*0240*/  LEA.HI.X.SX32 R15, R8, R4.reuse, 0x1, P0 ;  /* 0x00000004080f7211 */ /* 0x080fe400000f0eff */
[----:B------:R-:W-:Y:S01]  /*0250*/  LEA.HI.X.SX32 R17, R9, R4, 0x1, P1 ;  /* 0x0000000409117211 */ /* 0x000fe200008f0eff */
[----:B------:R-:W-:Y:S01]  /*0260*/  IMAD R24, R19, R6, RZ ;  /* 0x0000000613187224 */ /* 0x000fe200078e02ff */
[----:B------:R-:W-:Y:S01]  /*0270*/  IADD3 R18, P0, R20, R5, RZ ;  /* 0x0000000514127210 */ /* 0x000fe20007f1e0ff */
[----:B------:R1:W3:Y:S01]  /*0280*/  LDG.E.U8 R8, desc[UR20][R12.64] ;  /* 0x000000140c087981 */ /* 0x0002e2000c1e1100 */
[----:B0-----:R-:W-:-:S02]  /*0290*/  LEA.HI R11, R0, 0x5e, RZ, 0x1a ;  /* 0x0000005e000b7811 */ /* 0x001fc400078fd0ff */
[----:B------:R-:W-:Y:S01]  /*02a0*/  LEA.HI R21, R0, 0x6e, RZ, 0x1a ;  /* 0x0000006e00157811 */ /* 0x000fe200078fd0ff */
[----:B------:R0:W4:Y:S01]  /*02b0*/  LDG.E.U8 R9, desc[UR20][R14.64] ;  /* 0x000000140e097981 */ /* 0x000122000c1e1100 */
[----:B------:R-:W-:Y:S02]  /*02c0*/  LEA.HI.X.SX32 R19, R20, R4, 0x1, P0 ;  /* 0x0000000414137211 */ /* 0x000fe400000f0eff */
[-C--:B------:R-:W-:Y:S01]  /*02d0*/  IADD3 R20, P0, R24, R5.reuse, RZ ;  /* 0x0000000518147210 */ /* 0x080fe20007f1e0ff */
[----:B------:R5:W4:Y:S01]  /*02e0*/  LDG.E.U8 R10, desc[UR20][R16.64] ;  /* 0x00000014100a7981 */ /* 0x000b22000c1e1100 */
[CC--:B-1----:R-:W-:Y:S01]  /*02f0*/  IADD3 R12, P1, R22.reuse, R5.reuse, RZ ;  /* 0x00000005160c7210 */ /* 0x0c2fe20007f3e0ff */
[-C--:B0-----:R-:W-:Y:S02]  /*0300*/  IMAD R14, R11, R6.reuse, RZ ;  /* 0x000000060b0e7224 */ /* 0x081fe400078e02ff */
[----:B-----5:R-:W-:Y:S01]  /*0310*/  IMAD R16, R21, R6, RZ ;  /* 0x0000000615107224 */ /* 0x020fe200078e02ff */
[-C--:B------:R-:W-:Y:S01]  /*0320*/  LEA.HI.X.SX32 R13, R22, R4.reuse, 0x1, P1 ;  /* 0x00000004160d7211 */ /* 0x080fe200008f0eff */
[----:B------:R-:W-:Y:S01]  /*0330*/  IMAD R15, R6, 0x2, R23 ;  /* 0x00000002060f7824 */ /* 0x000fe200078e0217 */
[----:B------:R-:W-:Y:S01]  /*0340*/  LEA.HI.X.SX32 R21, R24, R4, 0x1, P0 ;  /* 0x0000000418157211 */ /* 0x000fe200000f0eff */
[----:B------:R-:W5:Y:S01]  /*0350*/  LDG.E.U8 R11, desc[UR20][R18.64] ;  /* 0x00000014120b7981 */ /* 0x000f62000c1e1100 */
[----:B------:R-:W-:-:S02]  /*0360*/  IADD3 R22, P1, R14, R5, RZ ;  /* 0x000000050e167210 */ /* 0x000fc40007f3e0ff */
[-C--:B------:R-:W-:Y:S01]  /*0370*/  IADD3 R24, P0, R16, R5.reuse, RZ ;  /* 0x0000000510187210 */ /* 0x080fe20007f1e0ff */
[----:B------:R-:W-:Y:S01]  /*0380*/  IMAD R17, R6, 0x2, R15 ;  /* 0x0000000206117824 */ /* 0x000fe200078e020f */
[-C--:B------:R-:W-:Y:S01]  /*0390*/  LEA.HI.X.SX32 R23, R14, R4.reuse, 0x1, P1 ;  /* 0x000000040e177211 */ /* 0x080fe200008f0eff */
[----:B------:R0:W5:Y:S01]  /*03a0*/  LDG.E.U8 R12, desc[UR20][R12.64] ;  /* 0x000000140c0c7981 */ /* 0x000162000c1e1100 */
[-C--:B------:R-:W-:Y:S02]  /*03b0*/  LEA.HI.X.SX32 R25, R16, R4.reuse, 0x1, P0 ;  /* 0x0000000410197211 */ /* 0x080fe400000f0eff */
[CC--:B------:R-:W-:Y:S01]  /*03c0*/  IADD3 R14, P0, R15.reuse, R5.reuse, RZ ;  /* 0x000000050f0e7210 */ /* 0x0c0fe20007f1e0ff */
[----:B------:R1:W5:Y:S03]  /*03d0*/  LDG.E.U8 R61, desc[UR20][R20.64] ;  /* 0x00000014143d7981 */ /* 0x000366000c1e1100 */
[----:B------:R-:W-:Y:S01]  /*03e0*/  LEA.HI.X.SX32 R15, R15, R4, 0x1, P0 ;  /* 0x000000040f0f7211 */ /* 0x000fe200000f0eff */
[----:B------:R1:W5:Y:S01]  /*03f0*/  LDG.E.U8 R69, desc[UR20][R22.64] ;  /* 0x0000001416457981 */ /* 0x000362000c1e1100 */
[----:B------:R-:W-:Y:S01]  /*0400*/  IADD3 R16, P0, R17, R5, RZ ;  /* 0x0000000511107210 */ /* 0x000fe20007f1e0ff */
[----:B0-----:R-:W-:-:S02]  /*0410*/  IMAD R13, R6, 0x2, R17 ;  /* 0x00000002060d7824 */ /* 0x001fc400078e0211 */
[----:B------:R-:W4:Y:S01]  /*0420*/  LDG.E.U8 R28, desc[UR20][R14.64] ;  /* 0x000000140e1c7981 */ /* 0x000f22000c1e1100 */
[-C--:B------:R-:W-:Y:S01]  /*0430*/  LEA.HI.X.SX32 R17, R17, R4.reuse, 0x1, P0 ;  /* 0x0000000411117211 */ /* 0x080fe200000f0eff */
[C---:B-1----:R-:W-:Y:S01]  /*0440*/  IMAD R21, R6.reuse, 0x2, R13 ;  /* 0x0000000206157824 */ /* 0x042fe200078e020d */
[CC--:B------:R-:W-:Y:S01]  /*0450*/  IADD3 R18, P0, R13.reuse, R5.reuse, RZ ;  /* 0x000000050d127210 */ /* 0x0c0fe20007f1e0ff */
[----:B------:R0:W5:Y:S03]  /*0460*/  LDG.E.U8 R76, desc[UR20][R24.64] ;  /* 0x00000014184c7981 */ /* 0x000166000c1e1100 */
[-C--:B------:R-:W-:Y:S01]  /*0470*/  LEA.HI.X.SX32 R19, R13, R4.reuse, 0x1, P0 ;  /* 0x000000040d137211 */ /* 0x080fe200000f0eff */
[C---:B------:R-:W-:Y:S01]  /*0480*/  IMAD R13, R6.reuse, 0x2, R21 ;  /* 0x00000002060d7824 */ /* 0x040fe200078e0215 */
[CC--:B------:R-:W-:Y:S01]  /*0490*/  IADD3 R20, P0, R21.reuse, R5.reuse, RZ ;  /* 0x0000000515147210 */ /* 0x0c0fe20007f1e0ff */
[----:B------:R-:W5:Y:S02]  /*04a0*/  LDG.E.U8 R30, desc[UR20][R16.64] ;  /* 0x00000014101e7981 */ /* 0x000f64000c1e1100 */
[C---:B------:R-:W-:Y:S01]  /*04b0*/  IMAD R27, R6.reuse, 0x4, R13 ;  /* 0x00000004061b7824 */ /* 0x040fe200078e020d */
[-C--:B------:R-:W-:Y:S01]  /*04c0*/  LEA.HI.X.SX32 R21, R21, R4.reuse, 0x1, P0 ;  /* 0x0000000415157211 */ /* 0x080fe200000f0eff */
[----:B------:R1:W5:Y:S01]  /*04d0*/  LDG.E.U8 R31, desc[UR20][R18.64] ;  /* 0x00000014121f7981 */ /* 0x000362000c1e1100 */
[-C--:B------:R-:W-:Y:S01]  /*04e0*/  IADD3 R22, P0, R13, R5.reuse, RZ ;  /* 0x000000050d167210 */ /* 0x080fe20007f1e0ff */
[C---:B------:R-:W-:Y:S01]  /*04f0*/  IMAD R29, R6.reuse, 0x2, R27 ;  /* 0x00000002061d7824 */ /* 0x040fe200078e021b */
[-C--:B0-----:R-:W-:Y:S01]  /*0500*/  IADD3 R24, P1, R27, R5.reuse, RZ ;  /* 0x000000051b187210 */ /* 0x081fe20007f3e0ff */
[----:B------:R0:W5:Y:S01]  /*0510*/  LDG.E.U8 R32, desc[UR20][R20.64] ;  /* 0x0000001414207981 */ /* 0x000162000c1e1100 */
[----:B------:R-:W-:Y:S01]  /*0520*/  LEA.HI.X.SX32 R23, R13, R4, 0x1, P0 ;  /* 0x000000040d177211 */ /* 0x000fe200000f0eff */
[----:B------:R-:W-:Y:S01]  /*0530*/  IMAD R13, R6, 0x2, R29 ;  /* 0x00000002060d7824 */ /* 0x000fe200078e021d */
[----:B------:R-:W-:-:S02]  /*0540*/  IADD3 R14, P0, R29, R5, RZ ;  /* 0x000000051d0e7210 */ /* 0x000fc40007f1e0ff */
[-C--:B------:R-:W-:Y:S01]  /*0550*/  LEA.HI.X.SX32 R25, R27, R4.reuse, 0x1, P1 ;  /* 0x000000041b197211 */ /* 0x080fe200008f0eff */
[----:B------:R0:W5:Y:S01]  /*0560*/  LDG.E.U8 R33, desc[UR20][R22.64] ;  /* 0x0000001416217981 */ /* 0x000162000c1e1100 */
[-C--:B------:R-:W-:Y:S01]  /*0570*/  LEA.HI.X.SX32 R15, R29, R4.reuse, 0x1, P0 ;  /* 0x000000041d0f7211 */ /* 0x080fe200000f0eff */
[C---:B-1----:R-:W-:Y:S01]  /*0580*/  IMAD R19, R6.reuse, 0x2, R13 ;  /* 0x0000000206137824 */ /* 0x042fe200078e020d */
[CC--:B------:R-:W-:Y:S01]  /*0590*/  IADD3 R16, P0, R13.reuse, R5.reuse, RZ ;  /* 0x000000050d107210 */ /* 0x0c0fe20007f1e0ff */
[----:B------:R1:W5:Y:S03]  /*05a0*/  LDG.E.U8 R29, desc[UR20][R24.64] ;  /* 0x00000014181d7981 */ /* 0x000366000c1e1100 */
[-C--:B------:R-:W-:Y:S01]  /*05b0*/  LEA.HI.X.SX32 R17, R13, R4.reuse, 0x1, P0 ;  /* 0x000000040d117211 */ /* 0x080fe200000f0eff */
[C---:B------:R-:W-:Y:S01]  /*05c0*/  IMAD R13, R6.reuse, 0x2, R19 ;  /* 0x00000002060d7824 */ /* 0x040fe200078e0213 */
[-C--:B------:R-:W-:Y:S01]  /*05d0*/  IADD3 R18, P0, R19, R5.reuse, RZ ;  /* 0x0000000513127210 */ /* 0x080fe20007f1e0ff */
[----:B------:R1:W5:Y:S02]  /*05e0*/  LDG.E.U8 R34, desc[UR20][R14.64] ;  /* 0x000000140e227981 */ /* 0x000364000c1e1100 */
[----:B------:R-:W-:Y:S01]  /*05f0*/  IMAD R27, R6, 0x2, R13 ;  /* 0x00000002061b7824 */ /* 0x000fe200078e020d */
[----:B0-----:R-:W-:Y:S01]  /*0600*/  IADD3 R20, P1, R13, R5, RZ ;  /* 0x000000050d147210 */ /* 0x001fe20007f3e0ff */
[----:B------:R0:W5:Y:S01]  /*0610*/  LDG.E.U8 R35, desc[UR20][R16.64] ;  /* 0x0000001410237981 */ /* 0x000162000c1e1100 */
[----:B------:R-:W-:-:S02]  /*0620*/  LEA.HI.X.SX32 R19, R19, R4, 0x1, P0 ;  /* 0x0000000413137211 */ /* 0x000fc400000f0eff */
[-C--:B------:R-:W-:Y:S01]  /*0630*/  LEA.HI.X.SX32 R21, R13, R4.reuse, 0x1, P1 ;  /* 0x000000040d157211 */ /* 0x080fe200008f0eff */
[C---:B------:R-:W-:Y:S01]  /*0640*/  IMAD R13, R6.reuse, 0x2, R27 ;  /* 0x00000002060d7824 */ /* 0x040fe200078e021b */
[CC--:B------:R-:W-:Y:S01]  /*0650*/  IADD3 R22, P0, R27.reuse, R5.reuse, RZ ;  /* 0x000000051b167210 */ /* 0x0c0fe20007f1e0ff */
[----:B------:R0:W5:Y:S03]  /*0660*/  LDG.E.U8 R36, desc[UR20][R18.64] ;  /* 0x0000001412247981 */ /* 0x000166000c1e1100 */
[-C--:B------:R-:W-:Y:S01]  /*0670*/  LEA.HI.X.SX32 R23, R27, R4.reuse, 0x1, P0 ;  /* 0x000000041b177211 */ /* 0x080fe200000f0eff */
[C---:B-1----:R-:W-:Y:S01]  /*0680*/  IMAD R25, R6.reuse, 0x4, R13 ;  /* 0x0000000406197824 */ /* 0x042fe200078e020d */
[CC--:B------:R-:W-:Y:S01]  /*0690*/  IADD3 R14, P0, R13.reuse, R5.reuse, RZ ;  /* 0x000000050d0e7210 */ /* 0x0c0fe20007f1e0ff */
[----:B------:R-:W5:Y:S03]  /*06a0*/  LDG.E.U8 R37, desc[UR20][R20.64] ;  /* 0x0000001414257981 */ /* 0x000f66000c1e1100 */
[-C--:B------:R-:W-:Y:S01]  /*06b0*/  LEA.HI.X.SX32 R15, R13, R4.reuse, 0x1, P0 ;  /* 0x000000040d0f7211 */ /* 0x080fe200000f0eff */
[C---:B------:R-:W-:Y:S01]  /*06c0*/  IMAD R13, R6.reuse, 0x2, R25 ;  /* 0x00000002060d7824 */ /* 0x040fe200078e0219 */
[-C--:B0-----:R-:W-:Y:S01]  /*06d0*/  IADD3 R16, P0, R25, R5.reuse, RZ ;  /* 0x0000000519107210 */ /* 0x081fe20007f1e0ff */
[----:B------:R0:W5:Y:S02]  /*06e0*/  LDG.E.U8 R38, desc[UR20][R22.64] ;  /* 0x0000001416267981 */ /* 0x000164000c1e1100 */
[----:B------:R-:W-:Y:S01]  /*06f0*/  IMAD R27, R6, 0x2, R13 ;  /* 0x00000002061b7824 */ /* 0x000fe200078e020d */
[----:B------:R-:W-:Y:S01]  /*0700*/  IADD3 R24, P1, R13, R5, RZ ;  /* 0x000000050d187210 */ /* 0x000fe20007f3e0ff */
[----:B------:R1:W5:Y:S01]  /*0710*/  LDG.E.U8 R39, desc[UR20][R14.64] ;  /* 0x000000140e277981 */ /* 0x000362000c1e1100 */
[----:B------:R-:W-:-:S02]  /*0720*/  LEA.HI.X.SX32 R17, R25, R4, 0x1, P0 ;  /* 0x0000000419117211 */ /* 0x000fc400000f0eff */
[-C--:B------:R-:W-:Y:S01]  /*0730*/  LEA.HI.X.SX32 R25, R13, R4.reuse, 0x1, P1 ;  /* 0x000000040d197211 */ /* 0x080fe200008f0eff */
[C---:B------:R-:W-:Y:S01]  /*0740*/  IMAD R13, R6.reuse, 0x2, R27 ;  /* 0x00000002060d7824 */ /* 0x040fe200078e021b */
[CC--:B------:R-:W-:Y:S01]  /*0750*/  IADD3 R18, P0, R27.reuse, R5.reuse, RZ ;  /* 0x000000051b127210 */ /* 0x0c0fe20007f1e0ff */
[----:B------:R1:W5:Y:S03]  /*0760*/  LDG.E.U8 R40, desc[UR20][R16.64] ;  /* 0x0000001410287981 */ /* 0x000366000c1e1100 */
[-C--:B------:R-:W-:Y:S01]  /*0770*/  LEA.HI.X.SX32 R19, R27, R4.reuse, 0x1, P0 ;  /* 0x000000041b137211 */ /* 0x080fe200000f0eff */
[C---:B0-----:R-:W-:Y:S01]  /*0780*/  IMAD R23, R6.reuse, 0x2, R13 ;  /* 0x0000000206177824 */ /* 0x041fe200078e020d */
[CC--:B------:R-:W-:Y:S01]  /*0790*/  IADD3 R20, P0, R13.reuse, R5.reuse, RZ ;  /* 0x000000050d147210 */ /* 0x0c0fe20007f1e0ff */
[----:B------:R0:W5:Y:S03]  /*07a0*/  LDG.E.U8 R41, desc[UR20][R24.64] ;  /* 0x0000001418297981 */ /* 0x000166000c1e1100 */
[-C--:B------:R-:W-:Y:S01]  /*07b0*/  LEA.HI.X.SX32 R21, R13, R4.reuse, 0x1, P0 ;  /* 0x000000040d157211 */ /* 0x080fe200000f0eff */
[C---:B------:R-:W-:Y:S01]  /*07c0*/  IMAD R13, R6.reuse, 0x2, R23 ;  /* 0x00000002060d7824 */ /* 0x040fe200078e0217 */
[-C--:B-1----:R-:W-:Y:S01]  /*07d0*/  IADD3 R14, P0, R23, R5.reuse, RZ ;  /* 0x00000005170e7210 */ /* 0x082fe20007f1e0ff */
        /* <DEDUP_REMOVED lines=11> */
[CC--:B-1----:R-:W-:Y:S01]  /*0890*/  IADD3 R18, P0, R13.reuse, R5.reuse, RZ ;  /* 0x000000050d127210 */ /* 0x0c2fe20007f1e0ff */
[----:B------:R0:W5:Y:S03]  /*08a0*/  LDG.E.U8 R45, desc[UR20][R22.64] ;  /* 0x00000014162d7981 */ /* 0x000166000c1e1100 */
[-C--:B------:R-:W-:Y:S01]  /*08b0*/  LEA.HI.X.SX32 R19, R13, R4.reuse, 0x1, P0 ;  /* 0x000000040d137211 */ /* 0x080fe200000f0eff */
[C---:B------:R-:W-:Y:S01]  /*08c0*/  IMAD R13, R6.reuse, 0x2, R25 ;  /* 0x00000002060d7824 */ /* 0x040fe200078e0219 */
[-C--:B------:R-:W-:Y:S01]  /*08d0*/  IADD3 R20, P0, R25, R5.reuse, RZ ;  /* 0x0000000519147210 */ /* 0x080fe20007f1e0ff */
        /* <DEDUP_REMOVED lines=104> */
[----:B------:R2:W5:Y:S02]  /*0f60*/  LDG.E.U8 R74, desc[UR20][R16.64] ;  /* 0x00000014104a7981 */ /* 0x000564000c1e1100 */
[C---:B0-----:R-:W-:Y:S01]  /*0f70*/  IMAD R23, R6.reuse, 0x2, R13 ;  /* 0x0000000206177824 */ /* 0x041fe200078e020d */
[-C--:B------:R-:W-:Y:S02]  /*0f80*/  LEA.HI.X.SX32 R19, R27, R4.reuse, 0x1, P0 ;  /* 0x000000041b137211 */ /* 0x080fe400000f0eff */
[C---:B-1----:R-:W-:Y:S01]  /*0f90*/  IADD3 R20, P0, R13.reuse, R5, RZ ;  /* 0x000000050d147210 */ /* 0x042fe20007f1e0ff */
[----:B------:R-:W-:Y:S01]  /*0fa0*/  IMAD R15, R6, 0x2, R23 ;  /* 0x00000002060f7824 */ /* 0x000fe200078e0217 */
[----:B------:R0:W5:Y:S02]  /*0fb0*/  LDG.E.U8 R27, desc[UR20][R24.64] ;  /* 0x00000014181b7981 */ /* 0x000164000c1e1100 */
[----:B------:R-:W-:-:S02]  /*0fc0*/  LEA.HI.X.SX32 R21, R13, R4, 0x1, P0 ;  /* 0x000000040d157211 */ /* 0x000fc400000f0eff */
[CC--:B------:R-:W-:Y:S01]  /*0fd0*/  IADD3 R22, P0, R23.reuse, R5.reuse, RZ ;  /* 0x0000000517167210 */ /* 0x0c0fe20007f1e0ff */
[----:B--2---:R-:W-:Y:S01]  /*0fe0*/  IMAD R17, R6, 0x2, R15 ;  /* 0x0000000206117824 */ /* 0x004fe200078e020f */
[----:B------:R-:W-:Y:S01]  /*0ff0*/  LEA.HI R13, R0, 0x7e, RZ, 0x1a ;  /* 0x0000007e000d7811 */ /* 0x000fe200078fd0ff */
[----:B------:R1:W2:Y:S01]  /*1000*/  LDG.E.U8 R75, desc[UR20][R18.64] ;  /* 0x00000014124b7981 */ /* 0x0002a2000c1e1100 */
[----:B------:R-:W-:Y:S02]  /*1010*/  LEA.HI.X.SX32 R23, R23, R4, 0x1, P0 ;  /* 0x0000000417177211 */ /* 0x000fe400000f0eff */
[-C--:B------:R-:W-:Y:S01]  /*1020*/  IADD3 R14, P0, R15, R5.reuse, RZ ;  /* 0x000000050f0e7210 */ /* 0x080fe20007f1e0ff */
[C---:B0-----:R-:W-:Y:S01]  /*1030*/  IMAD R25, R6.reuse, 0x2, R17 ;  /* 0x0000000206197824 */ /* 0x041fe200078e0211 */
[----:B------:R0:W2:Y:S01]  /*1040*/  LDG.E.U8 R77, desc[UR20][R20.64] ;  /* 0x00000014144d7981 */ /* 0x0000a2000c1e1100 */
[----:B------:R-:W-:Y:S01]  /*1050*/  IMAD R26, R13, R6, RZ ;  /* 0x000000060d1a7224 */ /* 0x000fe200078e02ff */
[-C--:B------:R-:W-:Y:S01]  /*1060*/  LEA.HI.X.SX32 R15, R15, R4.reuse, 0x1, P0 ;  /* 0x000000040f0f7211 */ /* 0x080fe200000f0eff */
[C---:B------:R-:W-:Y:S01]  /*1070*/  IMAD R13, R6.reuse, 0x2, R25 ;  /* 0x00000002060d7824 */ /* 0x040fe200078e0219 */
[CC--:B------:R-:W-:Y:S01]  /*1080*/  IADD3 R16, P0, R17.reuse, R5.reuse, RZ ;  /* 0x0000000511107210 */ /* 0x0c0fe20007f1e0ff */
[----:B------:R3:W2:Y:S02]  /*1090*/  LDG.E.U8 R78, desc[UR20][R22.64] ;  /* 0x00000014164e7981 */ /* 0x0006a4000c1e1100 */
[----:B------:R-:W-:Y:S01]  /*10a0*/  IMAD R6, R6, 0x2, R13 ;  /* 0x0000000206067824 */ /* 0x000fe200078e020d */
[----:B------:R-:W-:Y:S01]  /*10b0*/  LEA.HI.X.SX32 R17, R17, R4, 0x1, P0 ;  /* 0x0000000411117211 */ /* 0x000fe200000f0eff */
[----:B------:R-:W2:Y:S01]  /*10c0*/  LDG.E.U8 R14, desc[UR20][R14.64] ;  /* 0x000000140e0e7981 */ /* 0x000ea2000c1e1100 */
[----:B-1----:R-:W-:-:S02]  /*10d0*/  IADD3 R18, P0, R25, R5, RZ ;  /* 0x0000000519127210 */ /* 0x002fc40007f1e0ff */
[-C--:B------:R-:W-:Y:S01]  /*10e0*/  IADD3 R24, P2, R26, R5.reuse, RZ ;  /* 0x000000051a187210 */ /* 0x080fe20007f5e0ff */
[----:B------:R-:W2:Y:S01]  /*10f0*/  LDG.E.U8 R16, desc[UR20][R16.64] ;  /* 0x0000001410107981 */ /* 0x000ea2000c1e1100 */
[-C--:B------:R-:W-:Y:S02]  /*1100*/  LEA.HI.X.SX32 R19, R25, R4.reuse, 0x1, P0 ;  /* 0x0000000419137211 */ /* 0x080fe400000f0eff */
[CC--:B0-----:R-:W-:Y:S02]  /*1110*/  IADD3 R20, P1, R13.reuse, R5.reuse, RZ ;  /* 0x000000050d147210 */ /* 0x0c1fe40007f3e0ff */
[----:B---3--:R-:W-:Y:S01]  /*1120*/  IADD3 R22, P0, R6, R5, RZ ;  /* 0x0000000506167210 */ /* 0x008fe20007f1e0ff */
[----:B------:R-:W3:Y:S01]  /*1130*/  LDG.E.U8 R18, desc[UR20][R18.64] ;  /* 0x0000001412127981 */ /* 0x000ee2000c1e1100 */
[-C--:B------:R-:W-:Y:S02]  /*1140*/  LEA.HI.X.SX32 R21, R13, R4.reuse, 0x1, P1 ;  /* 0x000000040d157211 */ /* 0x080fe400008f0eff */
[----:B------:R-:W-:-:S02]  /*1150*/  LEA.HI.X.SX32 R25, R26, R4, 0x1, P2 ;  /* 0x000000041a197211 */ /* 0x000fc400010f0eff */
[----:B------:R-:W-:Y:S01]  /*1160*/  LEA.HI.X.SX32 R23, R6, R4, 0x1, P0 ;  /* 0x0000000406177211 */ /* 0x000fe200000f0eff */
[----:B------:R-:W3:Y:S04]  /*1170*/  LDG.E.U8 R20, desc[UR20][R20.64] ;  /* 0x0000001414147981 */ /* 0x000ee8000c1e1100 */
[----:B------:R-:W3:Y:S04]  /*1180*/  LDG.E.U8 R22, desc[UR20][R22.64] ;  /* 0x0000001416167981 */ /* 0x000ee8000c1e1100 */
[----:B------:R0:W3:Y:S01]  /*1190*/  LDG.E.U8 R5, desc[UR20][R24.64] ;  /* 0x0000001418057981 */ /* 0x0000e2000c1e1100 */
[----:B------:R-:W1:Y:S01]  /*11a0*/  S2UR UR14, SR_CgaCtaId ;  /* 0x00000000000e79c3 */ /* 0x000e620000008800 */
[----:B------:R-:W-:-:S02]  /*11b0*/  LOP3.LUT R6, R0, 0x7, RZ, 0xc0, !PT ;  /* 0x0000000700067812 */ /* 0x000fc400078ec0ff */
[----:B------:R-:W-:-:S03]  /*11c0*/  LOP3.LUT R4, R0, 0x3f, RZ, 0xc0, !PT ;  /* 0x0000003f00047812 */ /* 0x000fc600078ec0ff */
[----:B------:R-:W-:Y:S01]  /*11d0*/  IMAD.SHL.U32 R13, R6, 0x10, RZ ;  /* 0x00000010060d7824 */ /* 0x000fe200078e00ff */
[----:B------:R-:W-:-:S03]  /*11e0*/  UMOV UR4, 0x400 ;  /* 0x0000040000047882 */ /* 0x000fc60000000000 */
[----:B------:R-:W-:-:S05]  /*11f0*/  IMAD R4, R4, 0x80, R13 ;  /* 0x0000008004047824 */ /* 0x000fca00078e020d */
[----:B------:R-:W-:Y:S01]  /*1200*/  LOP3.LUT R4, R4, R3, RZ, 0xfc, !PT ;  /* 0x0000000304047212 */ /* 0x000fe200078efcff */
[----:B------:R-:W-:-:S03]  /*1210*/  VIADD R139, R151, 0x40 ;  /* 0x00000040978b7836 */ /* 0x000fc60000000000 */
[C---:B------:R-:W-:Y:S01]  /*1220*/  LOP3.LUT R3, R4.reuse, 0x10, RZ, 0x3c, !PT ;  /* 0x0000001004037812 */ /* 0x040fe200078e3cff */
[----:B-1----:R-:W-:Y:S01]  /*1230*/  ULEA UR14, UR14, UR4, 0x18 ;  /* 0x000000040e0e7291 */ /* 0x002fe2000f8ec03f */
[----:B------:R-:W-:Y:S02]  /*1240*/  LOP3.LUT R6, R4, 0x20, RZ, 0x3c, !PT ;  /* 0x0000002004067812 */ /* 0x000fe400078e3cff */
[----:B------:R-:W-:-:S06]  /*1250*/  ISETP.GE.AND P0, PT, R139, 0x1, PT ;  /* 0x000000018b00780c */ /* 0x000fcc0003f06270 */
[----:B------:R1:W-:Y:S04]  /*1260*/  STS.U8 [R4+UR14], R7 ;  /* 0x0000000704007988 */ /* 0x0003e8000800000e */
[----:B------:R-:W-:Y:S04]  /*1270*/  STS.U8 [R4+UR14+0x2], R8 ;  /* 0x0000020804007988 */ /* 0x000fe8000800000e */
[----:B----4-:R-:W-:Y:S01]  /*1280*/  STS.U8 [R4+UR14+0x4], R28 ;  /* 0x0000041c04007988 */ /* 0x010fe2000800000e */
[----:B-1----:R-:W-:-:S03]  /*1290*/  LOP3.LUT R7, R4, 0x30, RZ, 0x3c, !PT ;  /* 0x0000003004077812 */ /* 0x002fc600078e3cff */
[----:B-----5:R-:W-:Y:S04]  /*12a0*/  STS.U8 [R4+UR14+0x6], R30 ;  /* 0x0000061e04007988 */ /* 0x020fe8000800000e */
[----:B------:R-:W-:Y:S04]  /*12b0*/  STS.U8 [R4+UR14+0x8], R31 ;  /* 0x0000081f04007988 */ /* 0x000fe8000800000e */
[----:B------:R-:W-:Y:S04]  /*12c0*/  STS.U8 [R4+UR14+0xa], R32 ;  /* 0x00000a2004007988 */ /* 0x000fe8000800000e */
[----:B------:R-:W-:Y:S04]  /*12d0*/  STS.U8 [R4+UR14+0xc], R33 ;  /* 0x00000c2104007988 */ /* 0x000fe8000800000e */
[----:B------:R-:W-:Y:S04]  /*12e0*/  STS.U8 [R4+UR14+0xe], R9 ;  /* 0x00000e0904007988 */ /* 0x000fe8000800000e */
[----:B------:R-:W-:Y:S04]  /*12f0*/  STS.U8 [R3+UR14], R29 ;  /* 0x0000001d03007988 */ /* 0x000fe8000800000e */
[----:B------:R-:W-:Y:S04]  /*1300*/  STS.U8 [R3+UR14+0x2], R34 ;  /* 0x0000022203007988 */ /* 0x000fe8000800000e */
[----:B------:R-:W-:Y:S04]  /*1310*/  STS.U8 [R3+UR14+0x4], R35 ;  /* 0x0000042303007988 */ /* 0x000fe8000800000e */
[----:B------:R-:W-:Y:S04]  /*1320*/  STS.U8 [R3+UR14+0x6], R36 ;  /* 0x0000062403007988 */ /* 0x000fe8000800000e */
[----:B------:R-:W-:Y:S04]  /*1330*/  STS.U8 [R3+UR14+0x8], R37 ;  /* 0x0000082503007988 */ /* 0x000fe8000800000e */
[----:B------:R-:W-:Y:S04]  /*1340*/  STS.U8 [R3+UR14+0xa], R38 ;  /* 0x00000a2603007988 */ /* 0x000fe8000800000e */
[----:B------:R-:W-:Y:S04]  /*1350*/  STS.U8 [R3+UR14+0xc], R39 ;  /* 0x00000c2703007988 */ /* 0x000fe8000800000e */
[----:B------:R1:W-:Y:S04]  /*1360*/  STS.U8 [R3+UR14+0xe], R10 ;  /* 0x00000e0a03007988 */ /* 0x0003e8000800000e */
[----:B------:R-:W-:Y:S01]  /*1370*/  STS.U8 [R6+UR14], R40 ;  /* 0x0000002806007988 */ /* 0x000fe2000800000e */
[----:B-1----:R-:W-:-:S03]  /*1380*/  LOP3.LUT R3, R4, 0x40, RZ, 0x3c, !PT ;  /* 0x0000004004037812 */ /* 0x002fc600078e3cff */
[----:B------:R-:W-:Y:S04]  /*1390*/  STS.U8 [R6+UR14+0x2], R41 ;  /* 0x0000022906007988 */ /* 0x000fe8000800000e */
[----:B------:R-:W-:Y:S04]  /*13a0*/  STS.U8 [R6+UR14+0x4], R42 ;  /* 0x0000042a06007988 */ /* 0x000fe8000800000e */
[----:B------:R-:W-:Y:S04]  /*13b0*/  STS.U8 [R6+UR14+0x6], R43 ;  /* 0x0000062b06007988 */ /* 0x000fe8000800000e */
[----:B------:R-:W-:Y:S04]  /*13c0*/  STS.U8 [R6+UR14+0x8], R44 ;  /* 0x0000082c06007988 */ /* 0x000fe8000800000e */
[----:B------:R-:W-:Y:S04]  /*13d0*/  STS.U8 [R6+UR14+0xa], R45 ;  /* 0x00000a2d06007988 */ /* 0x000fe8000800000e */
[----:B------:R-:W-:Y:S04]  /*13e0*/  STS.U8 [R6+UR14+0xc], R46 ;  /* 0x00000c2e06007988 */ /* 0x000fe8000800000e */
[----:B------:R1:W-:Y:S04]  /*13f0*/  STS.U8 [R6+UR14+0xe], R11 ;  /* 0x00000e0b06007988 */ /* 0x0003e8000800000e */
[----:B------:R-:W-:Y:S04]  /*1400*/  STS.U8 [R7+UR14], R47 ;  /* 0x0000002f07007988 */ /* 0x000fe8000800000e */
[----:B------:R-:W-:Y:S01]  /*1410*/  STS.U8 [R7+UR14+0x2], R48 ;  /* 0x0000023007007988 */ /* 0x000fe2000800000e */
[----:B-1----:R-:W-:-:S03]  /*1420*/  LOP3.LUT R6, R4, 0x50, RZ, 0x3c, !PT ;  /* 0x0000005004067812 */ /* 0x002fc600078e3cff */
        /* <DEDUP_REMOVED lines=30> */
[----:B------:R1:W-:Y:S01]  /*1610*/  STS.U8 [R7+UR14+0xa], R27 ;  /* 0x00000a1b07007988 */ /* 0x0003e2000800000e */
[----:B------:R-:W-:Y:S01]  /*1620*/  IMAD.MOV.U32 R93, RZ, RZ, -0x800000 ;  /* 0xff800000ff5d7424 */ /* 0x000fe200078e00ff */
[----:B0-----:R-:W-:-:S02]  /*1630*/  CS2R R24, SRZ ;  /* 0x0000000000187805 */ /* 0x001fc4000001ff00 */
[----:B--2---:R0:W-:Y:S01]  /*1640*/  STS.U8 [R7+UR14+0xc], R75 ;  /* 0x00000c4b07007988 */ /* 0x0041e2000800000e */
[----:B------:R-:W-:Y:S01]  /*1650*/  IMAD.MOV.U32 R195, RZ, RZ, 0x3f800000 ;  /* 0x3f800000ffc37424 */ /* 0x000fe200078e00ff */
[----:B------:R-:W-:Y:S02]  /*1660*/  CS2R R28, SRZ ;  /* 0x00000000001c7805 */ /* 0x000fe4000001ff00 */
[----:B------:R2:W-:Y:S01]  /*1670*/  STS.U8 [R3+UR14], R77 ;  /* 0x0000004d03007988 */ /* 0x0005e2000800000e */
[----:B------:R-:W-:Y:S01]  /*1680*/  IMAD.MOV.U32 R193, RZ, RZ, 0x3f800000 ;  /* 0x3f800000ffc17424 */ /* 0x000fe200078e00ff */
[----:B-1----:R-:W-:Y:S02]  /*1690*/  CS2R R26, SRZ ;  /* 0x00000000001a7805 */ /* 0x002fe4000001ff00 */
[----:B------:R1:W-:Y:S01]  /*16a0*/  STS.U8 [R3+UR14+0x2], R78 ;  /* 0x0000024e03007988 */ /* 0x0003e2000800000e */
[----:B------:R-:W-:-:S03]  /*16b0*/  IMAD.MOV.U32 R92, RZ, RZ, -0x800000 ;  /* 0xff800000ff5c7424 */ /* 0x000fc600078e00ff */
[----:B------:R4:W-:Y:S01]  /*16c0*/  STS.U8 [R3+UR14+0x4], R14 ;  /* 0x0000040e03007988 */ /* 0x0009e2000800000e */
[----:B------:R-:W-:-:S03]  /*16d0*/  CS2R R30, SRZ ;  /* 0x00000000001e7805 */ /* 0x000fc6000001ff00 */
[----:B------:R4:W-:Y:S01]  /*16e0*/  STS.U8 [R3+UR14+0x6], R16 ;  /* 0x0000061003007988 */ /* 0x0009e2000800000e */
[----:B------:R-:W-:Y:S02]  /*16f0*/  CS2R R32, SRZ ;  /* 0x0000000000207805 */ /* 0x000fe4000001ff00 */
[----:B------:R-:W-:Y:S02]  /*1700*/  CS2R R34, SRZ ;  /* 0x0000000000227805 */ /* 0x000fe4000001ff00 */
[----:B------:R-:W-:Y:S01]  /*1710*/  CS2R R36, SRZ ;  /* 0x0000000000247805 */ /* 0x000fe2000001ff00 */
[----:B---3--:R4:W-:Y:S01]  /*1720*/  STS.U8 [R3+UR14+0x8], R18 ;  /* 0x0000081203007988 */ /* 0x0089e2000800000e */
[----:B------:R-:W-:Y:S02]  /*1730*/  CS2R R38, SRZ ;  /* 0x0000000000267805 */ /* 0x000fe4000001ff00 */
[----:B------:R-:W-:Y:S02]  /*1740*/  CS2R R40, SRZ ;  /* 0x0000000000287805 */ /* 0x000fe4000001ff00 */
[----:B------:R-:W-:Y:S01]  /*1750*/  CS2R R42, SRZ ;  /* 0x00000000002a7805 */ /* 0x000fe2000001ff00 */
[----:B------:R4:W-:Y:S01]  /*1760*/  STS.U8 [R3+UR14+0xa], R20 ;  /* 0x00000a1403007988 */ /* 0x0009e2000800000e */
[----:B------:R-:W-:-:S03]  /*1770*/  CS2R R44, SRZ ;  /* 0x00000000002c7805 */ /* 0x000fc6000001ff00 */
[----:B------:R4:W-:Y:S01]  /*1780*/  STS.U8 [R3+UR14+0xc], R22 ;  /* 0x00000c1603007988 */ /* 0x0009e2000800000e */
[----:B------:R-:W-:-:S03]  /*1790*/  CS2R R46, SRZ ;  /* 0x00000000002e7805 */ /* 0x000fc6000001ff00 */
[----:B------:R4:W-:Y:S01]  /*17a0*/  STS.U8 [R3+UR14+0xe], R5 ;  /* 0x00000e0503007988 */ /* 0x0009e2000800000e */
[----:B------:R-:W-:Y:S02]  /*17b0*/  CS2R R48, SRZ ;  /* 0x0000000000307805 */ /* 0x000fe4000001ff00 */
[----:B------:R-:W-:Y:S02]  /*17c0*/  CS2R R50, SRZ ;  /* 0x0000000000327805 */ /* 0x000fe4000001ff00 */
[----:B------:R-:W-:Y:S02]  /*17d0*/  CS2R R52, SRZ ;  /* 0x0000000000347805 */ /* 0x000fe4000001ff00 */
[----:B------:R-:W-:Y:S02]  /*17e0*/  CS2R R54, SRZ ;  /* 0x0000000000367805 */ /* 0x000fe4000001ff00 */
[----:B------:R-:W-:Y:S02]  /*17f0*/  CS2R R56, SRZ ;  /* 0x0000000000387805 */ /* 0x000fe4000001ff00 */
[----:B------:R-:W-:-:S02]  /*1800*/  CS2R R58, SRZ ;  /* 0x00000000003a7805 */ /* 0x000fc4000001ff00 */
[----:B------:R-:W-:Y:S02]  /*1810*/  CS2R R60, SRZ ;  /* 0x00000000003c7805 */ /* 0x000fe4000001ff00 */
[----:B------:R-:W-:Y:S02]  /*1820*/  CS2R R62, SRZ ;  /* 0x00000000003e7805 */ /* 0x000fe4000001ff00 */
[----:B------:R-:W-:Y:S02]  /*1830*/  CS2R R64, SRZ ;  /* 0x0000000000407805 */ /* 0x000fe4000001ff00 */
[----:B------:R-:W-:Y:S02]  /*1840*/  CS2R R66, SRZ ;  /* 0x0000000000427805 */ /* 0x000fe4000001ff00 */
[----:B------:R-:W-:Y:S02]  /*1850*/  CS2R R68, SRZ ;  /* 0x0000000000447805 */ /* 0x000fe4000001ff00 */
[----:B------:R-:W-:-:S02]  /*1860*/  CS2R R70, SRZ ;  /* 0x0000000000467805 */ /* 0x000fc4000001ff00 */
[----:B------:R-:W-:Y:S02]  /*1870*/  CS2R R72, SRZ ;  /* 0x0000000000487805 */ /* 0x000fe4000001ff00 */
[----:B0-----:R-:W-:Y:S02]  /*1880*/  CS2R R74, SRZ ;  /* 0x00000000004a7805 */ /* 0x001fe4000001ff00 */
[----:B--2---:R-:W-:Y:S02]  /*1890*/  CS2R R76, SRZ ;  /* 0x00000000004c7805 */ /* 0x004fe4000001ff00 */
[----:B-1----:R-:W-:Y:S02]  /*18a0*/  CS2R R78, SRZ ;  /* 0x00000000004e7805 */ /* 0x002fe4000001ff00 */
[----:B------:R-:W-:Y:S02]  /*18b0*/  CS2R R80, SRZ ;  /* 0x0000000000507805 */ /* 0x000fe4000001ff00 */
[----:B------:R-:W-:-:S02]  /*18c0*/  CS2R R82, SRZ ;  /* 0x0000000000527805 */ /* 0x000fc4000001ff00 */
[----:B------:R-:W-:Y:S02]  /*18d0*/  CS2R R84, SRZ ;  /* 0x0000000000547805 */ /* 0x000fe4000001ff00 */
[----:B------:R-:W-:Y:S02]  /*18e0*/  CS2R R86, SRZ ;  /* 0x0000000000567805 */ /* 0x000fe4000001ff00 */
[C---:B------:R-:W-:Y:S01]  /*18f0*/  LOP3.LUT R147, R0.reuse, 0x7f, RZ, 0xc0, !PT ;  /* 0x0000007f00937812 */ /* 0x040fe200078ec0ff */
[C---:B------:R-:W-:Y:S01]  /*1900*/  IMAD.SHL.U32 R148, R0.reuse, 0x8, RZ ;  /* 0x0000000800947824 */ /* 0x040fe200078e00ff */
[C---:B------:R-:W-:Y:S01]  /*1910*/  LOP3.LUT R149, R0.reuse, 0x7, RZ, 0xc0, !PT ;  /* 0x0000000700957812 */ /* 0x040fe200078ec0ff */
[----:B------:R-:W-:Y:S01]  /*1920*/  IMAD.SHL.U32 R150, R0, 0x2, RZ ;  /* 0x0000000200967824 */ /* 0x000fe200078e00ff */
[----:B----4-:R-:W-:Y:S06]  /*1930*/  @!P0 BRA `(.L_x_0) ;  /* 0x0000003400cc8947 */ /* 0x010fec0003800000 */
[----:B------:R-:W0:Y:S01]  /*1940*/  LDC R10, c[0x0][0x268] ;  /* 0x00009a00ff0a7b82 */ /* 0x000e220000000800 */
[--C-:B------:R-:W-:Y:S01]  /*1950*/  SHF.R.U32.HI R3, RZ, 0x5, R0.reuse ;  /* 0x00000005ff037819 */ /* 0x100fe20000011600 */
[----:B------:R-:W-:Y:S01]  /*1960*/  ULDC.64 UR12, c[0x0][0x260] ;  /* 0x00009800000c7ab9 */ /* 0x000fe20000000a00 */
[----:B------:R-:W-:Y:S01]  /*1970*/  LOP3.LUT R6, R0, 0x1c, RZ, 0xc0, !PT ;  /* 0x0000001c00067812 */ /* 0x000fe200078ec0ff */
[----:B------:R-:W-:Y:S01]  /*1980*/  ULDC UR4, c[0x0][0x258] ;  /* 0x0000960000047ab9 */ /* 0x000fe20000000800 */
[----:B------:R-:W-:Y:S01]  /*1990*/  SGXT.U32 R3, R3, 0x2 ;  /* 0x000000020303781a */ /* 0x000fe20000000000 */
[----:B------:R-:W-:Y:S01]  /*19a0*/  UIMAD UR12, UR15, UR12, URZ ;  /* 0x0000000c0f0c72a4 */ /* 0x000fe2000f8e023f */
[--C-:B------:R-:W-:Y:S01]  /*19b0*/  SHF.R.U32.HI R7, RZ, 0x2, R0.reuse ;  /* 0x00000002ff077819 */ /* 0x100fe20000011600 */
[----:B------:R-:W1:Y:S01]  /*19c0*/  LDC.64 R160, c[0x0][0x250] ;  /* 0x00009400ffa07b82 */ /* 0x000e620000000a00 */
[----:B------:R-:W-:Y:S01]  /*19d0*/  IMAD R153, R147, UR4, RZ ;  /* 0x0000000493997c24 */ /* 0x000fe2000f8e02ff */
[----:B------:R-:W-:Y:S01]  /*19e0*/  ULDC.64 UR6, c[0x0][0x218] ;  /* 0x0000860000067ab9 */ /* 0x000fe20000000a00 */
[----:B------:R-:W-:Y:S01]  /*19f0*/  USHF.R.S32.HI UR4, URZ, 0x1f, UR12 ;  /* 0x0000001f3f047899 */ /* 0x000fe2000801140c */
[----:B------:R-:W-:Y:S01]  /*1a00*/  IMAD.MOV.U32 R21, RZ, RZ, 0x5410 ;  /* 0x00005410ff157424 */ /* 0x000fe200078e00ff */
[----:B------:R-:W-:Y:S01]  /*1a10*/  SHF.R.U32.HI R152, RZ, 0x1, R0 ;  /* 0x00000001ff987819 */ /* 0x000fe20000011600 */
[----:B------:R-:W-:Y:S01]  /*1a20*/  IMAD.MOV.U32 R20, RZ, RZ, 0x7632 ;  /* 0x00007632ff147424 */ /* 0x000fe200078e00ff */
[----:B------:R-:W-:Y:S01]  /*1a30*/  USHF.R.U32.HI UR16, URZ, 0x4, UR14 ;  /* 0x000000043f107899 */ /* 0x000fe2000801160e */
[----:B------:R-:W2:Y:S01]  /*1a40*/  LDC.64 R8, c[0x0][0x220] ;  /* 0x00008800ff087b82 */ /* 0x000ea20000000a00 */
[----:B------:R-:W-:Y:S01]  /*1a50*/  UIADD3 UR8, UR14, 0x2000, URZ ;  /* 0x000020000e087890 */ /* 0x000fe2000fffe03f */
[----:B------:R-:W-:Y:S01]  /*1a60*/  SGXT.U32 R152, R152, 0x1 ;  /* 0x000000019898781a */ /* 0x000fe20000000000 */
[----:B------:R-:W-:Y:S01]  /*1a70*/  USGXT.U32 UR16, UR16, 0xe ;  /* 0x0000000e1010789a */ /* 0x000fe20008000000 */
[----:B------:R-:W-:Y:S01]  /*1a80*/  LOP3.LUT P6, RZ, R0, 0x1, RZ, 0xc0, !PT ;  /* 0x0000000100ff7812 */ /* 0x000fe200078cc0ff */
[----:B------:R-:W-:Y:S01]  /*1a90*/  USHF.R.U32.HI UR18, URZ, 0x4, UR8 ;  /* 0x000000043f127899 */ /* 0x000fe20008011608 */
[----:B------:R-:W-:Y:S01]  /*1aa0*/  LOP3.LUT R104, R150, 0x6, RZ, 0xc0, !PT ;  /* 0x0000000696687812 */ /* 0x000fe200078ec0ff */
[----:B------:R-:W-:Y:S01]  /*1ab0*/  UIADD3 UR8, UP0, UR16, 0x2, URZ ;  /* 0x0000000210087890 */ /* 0x000fe2000ff1e03f */
[----:B0-----:R-:W-:Y:S01]  /*1ac0*/  IMAD R155, R3, R10, RZ ;  /* 0x0000000a039b7224 */ /* 0x001fe200078e02ff */
[----:B------:R-:W-:Y:S01]  /*1ad0*/  LOP3.LUT R3, R0, 0x1, RZ, 0xc0, !PT ;  /* 0x0000000100037812 */ /* 0x000fe200078ec0ff */
[----:B------:R-:W-:Y:S01]  /*1ae0*/  USGXT.U32 UR18, UR18, 0xe ;  /* 0x0000000e1212789a */ /* 0x000fe20008000000 */
[----:B------:R-:W-:Y:S01]  /*1af0*/  LOP3.LUT R23, R147, 0x10, RZ, 0x3c, !PT ;  /* 0x0000001093177812 */ /* 0x000fe200078e3cff */
[----:B------:R-:W-:Y:S01]  /*1b00*/  IMAD R4, R10, 0x4, R155 ;  /* 0x000000040a047824 */ /* 0x000fe200078e029b */
[----:B------:R-:W-:Y:S01]  /*1b10*/  CS2R R24, SRZ ;  /* 0x0000000000187805 */ /* 0x000fe2000001ff00 */
[----:B------:R-:W-:Y:S01]  /*1b20*/  IMAD R5, R3, 0x2, R6 ;  /* 0x0000000203057824 */ /* 0x000fe200078e0206 */
[----:B------:R-:W-:Y:S01]  /*1b30*/  LOP3.LUT R3, R0, 0x60, RZ, 0xc0, !PT ;  /* 0x0000006000037812 */ /* 0x000fe200078ec0ff */
[----:B------:R-:W-:Y:S01]  /*1b40*/  IMAD R172, R10, 0x4, R4 ;  /* 0x000000040aac7824 */ /* 0x000fe200078e0204 */
[----:B------:R-:W-:Y:S01]  /*1b50*/  CS2R R26, SRZ ;  /* 0x00000000001a7805 */ /* 0x000fe2000001ff00 */
[----:B-1----:R-:W-:Y:S01]  /*1b60*/  IMAD R160, R160, UR15, RZ ;  /* 0x0000000fa0a07c24 */ /* 0x002fe2000f8e02ff */
[----:B------:R-:W-:Y:S01]  /*1b70*/  SHF.R.U32.HI R6, RZ, 0x1, R3 ;  /* 0x00000001ff067819 */ /* 0x000fe20000011603 */
[C---:B------:R-:W-:Y:S01]  /*1b80*/  IMAD R173, R10.reuse, 0x4, R172 ;  /* 0x000000040aad7824 */ /* 0x040fe200078e02ac */
[----:B------:R-:W-:Y:S01]  /*1b90*/  SGXT.U32 R3, R7, 0x3 ;  /* 0x000000030703781a */ /* 0x000fe20000000000 */
[----:B------:R-:W-:Y:S01]  /*1ba0*/  IMAD.SHL.U32 R19, R161, 0x10, RZ ;  /* 0x00000010a1137824 */ /* 0x000fe200078e00ff */
[----:B------:R-:W-:Y:S01]  /*1bb0*/  SHF.R.S32.HI R156, RZ, 0x1f, R160 ;  /* 0x0000001fff9c7819 */ /* 0x000fe200000114a0 */
[----:B------:R-:W-:Y:S01]  /*1bc0*/  IMAD R181, R10, 0x4, R173 ;  /* 0x000000040ab57824 */ /* 0x000fe200078e02ad */
[----:B------:R-:W-:Y:S01]  /*1bd0*/  LOP3.LUT R151, R151, R6, R3, 0xfe, !PT ;  /* 0x0000000697977212 */ /* 0x000fe200078efe03 */
[----:B------:R-:W-:Y:S01]  /*1be0*/  IMAD R17, R161, 0x12, RZ ;  /* 0x00000012a1117824 */ /* 0x000fe200078e02ff */
[----:B------:R-:W-:Y:S01]  /*1bf0*/  LOP3.LUT R3, R0, 0x1f, RZ, 0xc0, !PT ;  /* 0x0000001f00037812 */ /* 0x000fe200078ec0ff */
[C---:B------:R-:W-:Y:S01]  /*1c00*/  IMAD R182, R10.reuse, 0x4, R181 ;  /* 0x000000040ab67824 */ /* 0x040fe200078e02b5 */
[----:B------:R-:W-:Y:S01]  /*1c10*/  LOP3.LUT R152, R5, R152, RZ, 0xfc, !PT ;  /* 0x0000009805987212 */ /* 0x000fe200078efcff */
[----:B------:R-:W-:Y:S01]  /*1c20*/  IMAD R16, R161, 0x13, RZ ;  /* 0x00000013a1107824 */ /* 0x000fe200078e02ff */
[----:B------:R-:W-:Y:S01]  /*1c30*/  CS2R R28, SRZ ;  /* 0x00000000001c7805 */ /* 0x000fe2000001ff00 */
[C---:B------:R-:W-:Y:S01]  /*1c40*/  IMAD R183, R10.reuse, 0x4, R182 ;  /* 0x000000040ab77824 */ /* 0x040fe200078e02b6 */
[----:B------:R-:W-:Y:S01]  /*1c50*/  CS2R R30, SRZ ;  /* 0x00000000001e7805 */ /* 0x000fe2000001ff00 */
[----:B------:R-:W-:Y:S01]  /*1c60*/  IMAD R3, R3, UR13, RZ ;  /* 0x0000000d03037c24 */ /* 0x000fe2000f8e02ff */
[----:B------:R-:W-:Y:S01]  /*1c70*/  CS2R R32, SRZ ;  /* 0x0000000000207805 */ /* 0x000fe2000001ff00 */
[C---:B------:R-:W-:Y:S01]  /*1c80*/  IMAD R187, R10.reuse, 0x4, R183 ;  /* 0x000000040abb7824 */ /* 0x040fe200078e02b7 */
[----:B------:R-:W-:Y:S01]  /*1c90*/  CS2R R34, SRZ ;  /* 0x0000000000227805 */ /* 0x000fe2000001ff00 */
[----:B------:R-:W-:Y:S01]  /*1ca0*/  IMAD R15, R161, 0x14, RZ ;  /* 0x00000014a10f7824 */ /* 0x000fe200078e02ff */
[----:B--2---:R-:W-:Y:S01]  /*1cb0*/  IADD3 R8, P2, P3, R3, UR12, R8 ;  /* 0x0000000c03087c10 */ /* 0x004fe2000fb5e008 */
[C---:B------:R-:W-:Y:S01]  /*1cc0*/  IMAD R188, R10.reuse, 0x4, R187 ;  /* 0x000000040abc7824 */ /* 0x040fe200078e02bb */
[----:B------:R-:W-:Y:S01]  /*1cd0*/  SHF.R.S32.HI R6, RZ, 0x1f, R3 ;  /* 0x0000001fff067819 */ /* 0x000fe20000011403 */
[----:B------:R-:W-:Y:S01]  /*1ce0*/  IMAD R14, R161, 0x15, RZ ;  /* 0x00000015a10e7824 */ /* 0x000fe200078e02ff */
[----:B------:R-:W-:Y:S01]  /*1cf0*/  SHF.R.S32.HI R3, RZ, 0x1f, R153 ;  /* 0x0000001fff037819 */ /* 0x000fe20000011499 */
[----:B------:R-:W-:Y:S01]  /*1d00*/  IMAD R189, R10, 0x4, R188 ;  /* 0x000000040abd7824 */ /* 0x000fe200078e02bc */
[----:B------:R-:W-:Y:S01]  /*1d10*/  IADD3 R153, P0, P1, R153, UR6, R160 ;  /* 0x0000000699997c10 */ /* 0x000fe2000f91e0a0 */
[----:B------:R-:W-:Y:S01]  /*1d20*/  IMAD R13, R161, 0x16, RZ ;  /* 0x00000016a10d7824 */ /* 0x000fe200078e02ff */
[----:B------:R-:W-:Y:S01]  /*1d30*/  IADD3.X R6, R6, UR4, R9, P2, P3 ;  /* 0x0000000406067c10 */ /* 0x000fe200097e6409 */
[C---:B------:R-:W-:Y:S01]  /*1d40*/  IMAD R146, R10.reuse, 0x4, R189 ;  /* 0x000000040a927824 */ /* 0x040fe200078e02bd */
[----:B------:R-:W-:Y:S01]  /*1d50*/  IADD3.X R156, R3, UR7, R156, P0, P1 ;  /* 0x00000007039c7c10 */ /* 0x000fe200087e249c */
[----:B------:R-:W-:Y:S01]  /*1d60*/  IMAD R12, R161, 0x17, RZ ;  /* 0x00000017a10c7824 */ /* 0x000fe200078e02ff */
[-C--:B------:R-:W-:Y:S01]  /*1d70*/  IADD3 R154, P2, R155, R8.reuse, RZ ;  /* 0x000000089b9a7210 */ /* 0x080fe20007f5e0ff */
[----:B------:R-:W-:Y:S01]  /*1d80*/  IMAD R145, R10, 0x4, R146 ;  /* 0x000000040a917824 */ /* 0x000fe200078e0292 */
[----:B------:R-:W-:Y:S01]  /*1d90*/  IADD3 R157, P0, R4, R8, RZ ;  /* 0x00000008049d7210 */ /* 0x000fe20007f1e0ff */
[----:B------:R-:W-:Y:S01]  /*1da0*/  IMAD R11, R161, 0x18, RZ ;  /* 0x00000018a10b7824 */ /* 0x000fe200078e02ff */
[-C--:B------:R-:W-:Y:S01]  /*1db0*/  LEA.HI.X.SX32 R155, R155, R6.reuse, 0x1, P2 ;  /* 0x000000069b9b7211 */ /* 0x080fe200010f0eff */
[----:B------:R-:W-:Y:S01]  /*1dc0*/  IMAD R144, R10, 0x4, R145 ;  /* 0x000000040a907824 */ /* 0x000fe200078e0291 */
[----:B------:R-:W-:Y:S01]  /*1dd0*/  LEA.HI.X.SX32 R160, R4, R6, 0x1, P0 ;  /* 0x0000000604a07211 */ /* 0x000fe200000f0eff */
[----:B------:R-:W-:Y:S01]  /*1de0*/  IMAD R9, R161, 0x1a, RZ ;  /* 0x0000001aa1097824 */ /* 0x000fe200078e02ff */
[-C--:B------:R-:W-:Y:S01]  /*1df0*/  IADD3 R158, P1, R172, R8.reuse, RZ ;  /* 0x00000008ac9e7210 */ /* 0x080fe20007f3e0ff */
[C---:B------:R-:W-:Y:S01]  /*1e00*/  IMAD R140, R10.reuse, 0x4, R144 ;  /* 0x000000040a8c7824 */ /* 0x040fe200078e0290 */
[-C--:B------:R-:W-:Y:S01]  /*1e10*/  IADD3 R159, P2, R173, R8.reuse, RZ ;  /* 0x00000008ad9f7210 */ /* 0x080fe20007f5e0ff */
[----:B------:R-:W-:Y:S01]  /*1e20*/  IMAD R18, R161, 0x11, RZ ;  /* 0x00000011a1127824 */ /* 0x000fe200078e02ff */
[----:B------:R-:W-:Y:S01]  /*1e30*/  IADD3 R178, P0, R181, R8, RZ ;  /* 0x00000008b5b27210 */ /* 0x000fe20007f1e0ff */
[----:B------:R-:W-:Y:S01]  /*1e40*/  IMAD R138, R10, 0x4, R140 ;  /* 0x000000040a8a7824 */ /* 0x000fe200078e028c */
[-C--:B------:R-:W-:Y:S01]  /*1e50*/  LEA.HI.X.SX32 R172, R172, R6.reuse, 0x1, P1 ;  /* 0x00000006acac7211 */ /* 0x080fe200008f0eff */
        /* <DEDUP_REMOVED lines=12> */
[----:B------:R-:W-:Y:S01]  /*1f20*/  UMOV UR4, URZ ;  /* 0x0000003f00047c82 */ /* 0x000fe20008000000 */
[-C--:B------:R-:W-:Y:S01]  /*1f30*/  LEA.HI.X.SX32 R183, R183, R6.reuse, 0x1, P2 ;  /* 0x00000006b7b77211 */ /* 0x080fe200010f0eff */
[----:B------:R-:W-:Y:S01]  /*1f40*/  IMAD R131, R10, 0x4, R132 ;  /* 0x000000040a837824 */ /* 0x000fe200078e0284 */
[----:B------:R-:W-:Y:S01]  /*1f50*/  LEA.HI.X.SX32 R187, R187, R6, 0x1, P0 ;  /* 0x00000006bbbb7211 */ /* 0x000fe200000f0eff */
[----:B------:R-:W-:Y:S01]  /*1f60*/  UIADD3.X UR9, UR4, 0x40000040, URZ, UP0, !UPT ;  /* 0x4000004004097890 */ /* 0x000fe200087fe43f */
[-C--:B------:R-:W-:Y:S01]  /*1f70*/  IADD3 R185, P1, R188, R8.reuse, RZ ;  /* 0x00000008bcb97210 */ /* 0x080fe20007f3e0ff */
[----:B------:R-:W-:Y:S01]  /*1f80*/  IMAD R127, R10, 0x4, R131 ;  /* 0x000000040a7f7824 */ /* 0x000fe200078e0283 */
[CC--:B------:R-:W-:Y:S01]  /*1f90*/  IADD3 R186, P2, R189.reuse, R8.reuse, RZ ;  /* 0x00000008bdba7210 */ /* 0x0c0fe20007f5e0ff */
[----:B------:R-:W-:Y:S01]  /*1fa0*/  UIADD3 UR10, UP0, UR18, 0x2, URZ ;  /* 0x00000002120a7890 */ /* 0x000fe2000ff1e03f */
        /* <DEDUP_REMOVED lines=8> */
[CC--:B------:R-:W-:Y:S01]  /*2030*/  IADD3 R191, P1, R145.reuse, R8.reuse, RZ ;  /* 0x0000000891bf7210 */ /* 0x0c0fe20007f3e0ff */
[----:B------:R-:W-:Y:S01]  /*2040*/  IMAD R121, R10, 0x4, R125 ;  /* 0x000000040a797824 */ /* 0x000fe200078e027d */
[-C--:B------:R-:W-:Y:S01]  /*2050*/  IADD3 R192, P2, R144, R8.reuse, RZ ;  /* 0x0000000890c07210 */ /* 0x080fe20007f5e0ff */
[----:B------:R-:W-:Y:S01]  /*2060*/  IMAD.MOV.U32 R195, RZ, RZ, 0x3f800000 ;  /* 0x3f800000ffc37424 */ /* 0x000fe200078e00ff */
[----:B------:R-:W-:Y:S01]  /*2070*/  IADD3 R143, P0, R140, R8, RZ ;  /* 0x000000088c8f7210 */ /* 0x000fe20007f1e0ff */
[----:B------:R-:W-:Y:S01]  /*2080*/  IMAD R120, R10, 0x4, R121 ;  /* 0x000000040a787824 */ /* 0x000fe200078e0279 */
[-C--:B------:R-:W-:Y:S01]  /*2090*/  LEA.HI.X.SX32 R145, R145, R6.reuse, 0x1, P1 ;  /* 0x0000000691917211 */ /* 0x080fe200008f0eff */
[----:B------:R-:W-:Y:S01]  /*20a0*/  IMAD.MOV.U32 R194, RZ, RZ, -0x800000 ;  /* 0xff800000ffc27424 */ /* 0x000fe200078e00ff */
[-C--:B------:R-:W-:Y:S01]  /*20b0*/  LEA.HI.X.SX32 R144, R144, R6.reuse, 0x1, P2 ;  /* 0x0000000690907211 */ /* 0x080fe200010f0eff */
[----:B------:R-:W-:Y:S01]  /*20c0*/  IMAD R119, R10, 0x4, R120 ;  /* 0x000000040a777824 */ /* 0x000fe200078e0278 */
[----:B------:R-:W-:Y:S01]  /*20d0*/  LEA.HI.X.SX32 R140, R140, R6, 0x1, P0 ;  /* 0x000000068c8c7211 */ /* 0x000fe200000f0eff */
[----:B------:R-:W-:Y:S01]  /*20e0*/  IMAD.MOV.U32 R4, RZ, RZ, RZ ;  /* 0x000000ffff047224 */ /* 0x000fe200078e00ff */
[-C--:B------:R-:W-:Y:S01]  /*20f0*/  IADD3 R142, P1, R138, R8.reuse, RZ ;  /* 0x000000088a8e7210 */ /* 0x080fe20007f3e0ff */
[C---:B------:R-:W-:Y:S01]  /*2100*/  IMAD R115, R10.reuse, 0x4, R119 ;  /* 0x000000040a737824 */ /* 0x040fe200078e0277 */
[-C--:B------:R-:W-:Y:S01]  /*2110*/  IADD3 R141, P2, R137, R8.reuse, RZ ;  /* 0x00000008898d7210 */ /* 0x080fe20007f5e0ff */
[----:B------:R-:W-:Y:S01]  /*2120*/  IMAD.MOV.U32 R22, RZ, RZ, -0x800000 ;  /* 0xff800000ff167424 */ /* 0x000fe200078e00ff */
[----:B------:R-:W-:Y:S01]  /*2130*/  IADD3 R136, P0, R133, R8, RZ ;  /* 0x0000000885887210 */ /* 0x000fe20007f1e0ff */
[----:B------:R-:W-:Y:S01]  /*2140*/  IMAD R114, R10, 0x4, R115 ;  /* 0x000000040a727824 */ /* 0x000fe200078e0273 */
[-C--:B------:R-:W-:Y:S01]  /*2150*/  LEA.HI.X.SX32 R138, R138, R6.reuse, 0x1, P1 ;  /* 0x000000068a8a7211 */ /* 0x080fe200008f0eff */
[----:B------:R-:W-:Y:S01]  /*2160*/  IMAD.MOV.U32 R193, RZ, RZ, 0x3f800000 ;  /* 0x3f800000ffc17424 */ /* 0x000fe200078e00ff */
[-C--:B------:R-:W-:Y:S01]  /*2170*/  LEA.HI.X.SX32 R137, R137, R6.reuse, 0x1, P2 ;  /* 0x0000000689897211 */ /* 0x080fe200010f0eff */
[----:B------:R-:W-:Y:S01]  /*2180*/  IMAD R113, R10, 0x4, R114 ;  /* 0x000000040a717824 */ /* 0x000fe200078e0272 */
[----:B------:R-:W-:-:S02]  /*2190*/  LEA.HI.X.SX32 R133, R133, R6, 0x1, P0 ;  /* 0x0000000685857211 */ /* 0x000fc400000f0eff */
[----:B------:R-:W-:Y:S02]  /*21a0*/  CS2R R36, SRZ ;  /* 0x0000000000247805 */ /* 0x000fe4000001ff00 */
[-C--:B------:R-:W-:Y:S01]  /*21b0*/  IADD3 R135, P1, R132, R8.reuse, RZ ;  /* 0x0000000884877210 */ /* 0x080fe20007f3e0ff */
[C---:B------:R-:W-:Y:S01]  /*21c0*/  IMAD R108, R10.reuse, 0x4, R113 ;  /* 0x000000040a6c7824 */ /* 0x040fe200078e0271 */
[-C--:B------:R-:W-:Y:S02]  /*21d0*/  IADD3 R134, P2, R131, R8.reuse, RZ ;  /* 0x0000000883867210 */ /* 0x080fe40007f5e0ff */
[----:B------:R-:W-:Y:S02]  /*21e0*/  CS2R R38, SRZ ;  /* 0x0000000000267805 */ /* 0x000fe4000001ff00 */
[----:B------:R-:W-:Y:S01]  /*21f0*/  IADD3 R130, P0, R127, R8, RZ ;  /* 0x000000087f827210 */ /* 0x000fe20007f1e0ff */
[----:B------:R-:W-:Y:S01]  /*2200*/  IMAD R107, R10, 0x4, R108 ;  /* 0x000000040a6b7824 */ /* 0x000fe200078e026c */
[----:B------:R-:W-:-:S02]  /*2210*/  LEA.HI.X.SX32 R132, R132, R6, 0x1, P1 ;  /* 0x0000000684847211 */ /* 0x000fc400008f0eff */
[----:B------:R-:W-:Y:S02]  /*2220*/  CS2R R40, SRZ ;  /* 0x0000000000287805 */ /* 0x000fe4000001ff00 */
[-C--:B------:R-:W-:Y:S01]  /*2230*/  LEA.HI.X.SX32 R131, R131, R6.reuse, 0x1, P2 ;  /* 0x0000000683837211 */ /* 0x080fe200010f0eff */
[----:B------:R-:W-:Y:S01]  /*2240*/  IMAD R106, R10, 0x4, R107 ;  /* 0x000000040a6a7824 */ /* 0x000fe200078e026b */
[----:B------:R-:W-:Y:S02]  /*2250*/  LEA.HI.X.SX32 R127, R127, R6, 0x1, P0 ;  /* 0x000000067f7f7211 */ /* 0x000fe400000f0eff */
[----:B------:R-:W-:Y:S02]  /*2260*/  CS2R R42, SRZ ;  /* 0x00000000002a7805 */ /* 0x000fe4000001ff00 */
[-C--:B------:R-:W-:Y:S01]  /*2270*/  IADD3 R129, P1, R126, R8.reuse, RZ ;  /* 0x000000087e817210 */ /* 0x080fe20007f3e0ff */
[----:B------:R-:W-:Y:S01]  /*2280*/  IMAD R105, R10, 0x4, R106 ;  /* 0x000000040a697824 */ /* 0x000fe200078e026a */
[-C--:B------:R-:W-:Y:S01]  /*2290*/  IADD3 R128, P2, R125, R8.reuse, RZ ;  /* 0x000000087d807210 */ /* 0x080fe20007f5e0ff */
[----:B------:R-:W-:Y:S01]  /*22a0*/  IMAD R10, R161, 0x19, RZ ;  /* 0x00000019a10a7824 */ /* 0x000fe200078e02ff */
[----:B------:R-:W-:-:S02]  /*22b0*/  IADD3 R124, P0, R121, R8, RZ ;  /* 0x00000008797c7210 */ /* 0x000fc40007f1e0ff */
[----:B------:R-:W-:Y:S02]  /*22c0*/  CS2R R44, SRZ ;  /* 0x00000000002c7805 */ /* 0x000fe4000001ff00 */
[-C--:B------:R-:W-:Y:S02]  /*22d0*/  LEA.HI.X.SX32 R126, R126, R6.reuse, 0x1, P1 ;  /* 0x000000067e7e7211 */ /* 0x080fe400008f0eff */
[----:B------:R-:W-:Y:S02]  /*22e0*/  CS2R R46, SRZ ;  /* 0x00000000002e7805 */ /* 0x000fe4000001ff00 */
[-C--:B------:R-:W-:Y:S02]  /*22f0*/  LEA.HI.X.SX32 R125, R125, R6.reuse, 0x1, P2 ;  /* 0x000000067d7d7211 */ /* 0x080fe400010f0eff */
[----:B------:R-:W-:Y:S02]  /*2300*/  CS2R R48, SRZ ;  /* 0x0000000000307805 */ /* 0x000fe4000001ff00 */
[----:B------:R-:W-:-:S02]  /*2310*/  LEA.HI.X.SX32 R121, R121, R6, 0x1, P0 ;  /* 0x0000000679797211 */ /* 0x000fc400000f0eff */
[----:B------:R-:W-:Y:S02]  /*2320*/  CS2R R50, SRZ ;  /* 0x0000000000327805 */ /* 0x000fe4000001ff00 */
[-C--:B------:R-:W-:Y:S02]  /*2330*/  IADD3 R123, P1, R120, R8.reuse, RZ ;  /* 0x00000008787b7210 */ /* 0x080fe40007f3e0ff */
[----:B------:R-:W-:Y:S02]  /*2340*/  CS2R R52, SRZ ;  /* 0x0000000000347805 */ /* 0x000fe4000001ff00 */
[-C--:B------:R-:W-:Y:S02]  /*2350*/  IADD3 R122, P2, R119, R8.reuse, RZ ;  /* 0x00000008777a7210 */ /* 0x080fe40007f5e0ff */
[----:B------:R-:W-:Y:S02]  /*2360*/  CS2R R54, SRZ ;  /* 0x0000000000367805 */ /* 0x000fe4000001ff00 */
        /* <DEDUP_REMOVED lines=24> */
[----:B------:R-:W-:Y:S01]  /*24f0*/  IADD3 R109, P3, R105, R8, RZ ;  /* 0x00000008696d7210 */ /* 0x000fe20007f7e0ff */
[----:B------:R-:W-:Y:S01]  /*2500*/  IMAD R8, R161, 0x1b, RZ ;  /* 0x0000001ba1087824 */ /* 0x000fe200078e02ff */
[----:B------:R-:W-:-:S02]  /*2510*/  LOP3.LUT P0, RZ, R0, 0x2, RZ, 0xc0, !PT ;  /* 0x0000000200ff7812 */ /* 0x000fc4000780c0ff */
[----:B------:R-:W-:Y:S02]  /*2520*/  CS2R R80, SRZ ;  /* 0x0000000000507805 */ /* 0x000fe4000001ff00 */
[-C--:B------:R-:W-:Y:S02]  /*2530*/  LEA.HI.X.SX32 R107, R107, R6.reuse, 0x1, P1 ;  /* 0x000000066b6b7211 */ /* 0x080fe400008f0eff */
[----:B------:R-:W-:Y:S02]  /*2540*/  CS2R R82, SRZ ;  /* 0x0000000000527805 */ /* 0x000fe4000001ff00 */
[-C--:B------:R-:W-:Y:S02]  /*2550*/  LEA.HI.X.SX32 R106, R106, R6.reuse, 0x1, P2 ;  /* 0x000000066a6a7211 */ /* 0x080fe400010f0eff */
[----:B------:R-:W-:Y:S02]  /*2560*/  CS2R R84, SRZ ;  /* 0x0000000000547805 */ /* 0x000fe4000001ff00 */
[----:B------:R-:W-:Y:S01]  /*2570*/  LEA.HI.X.SX32 R105, R105, R6, 0x1, P3 ;  /* 0x0000000669697211 */ /* 0x000fe200018f0eff */
[----:B------:R-:W-:Y:S01]  /*2580*/  IMAD R6, R161, 0x1d, RZ ;  /* 0x0000001da1067824 */ /* 0x000fe200078e02ff */
[----:B------:R-:W-:-:S02]  /*2590*/  SEL R21, R21, 0x1054, !P0 ;  /* 0x0000105415157807 */ /* 0x000fc40004000000 */
[----:B------:R-:W-:Y:S02]  /*25a0*/  CS2R R86, SRZ ;  /* 0x0000000000567805 */ /* 0x000fe4000001ff00 */
[----:B------:R-:W-:Y:S01]  /*25b0*/  SEL R20, R20, 0x3276, !P0 ;  /* 0x0000327614147807 */ /* 0x000fe20004000000 */
[----:B------:R-:W-:Y:S01]  /*25c0*/  UMOV UR5, URZ ;  /* 0x0000003f00057c82 */ /* 0x000fe20008000000 */
[-C--:B------:R-:W-:Y:S01]  /*25d0*/  IADD3 RZ, P2, R19, R153.reuse, RZ ;  /* 0x0000009913ff7210 */ /* 0x080fe20007f5e0ff */
[----:B------:R-:W-:Y:S01]  /*25e0*/  UMOV UR6, URZ ;  /* 0x0000003f00067c82 */ /* 0x000fe20008000000 */
[-C--:B------:R-:W-:Y:S01]  /*25f0*/  IADD3 RZ, P0, R17, R153.reuse, RZ ;  /* 0x0000009911ff7210 */ /* 0x080fe20007f1e0ff */
[----:B------:R-:W-:Y:S01]  /*2600*/  UIADD3.64 UR28, UR8, 0x2, URZ ;  /* 0x00000002081c7897 */ /* 0x000fe2000fffe03f */
[-C--:B------:R-:W-:Y:S01]  /*2610*/  IADD3 RZ, P1, R16, R153.reuse, RZ ;  /* 0x0000009910ff7210 */ /* 0x080fe20007f3e0ff */
[----:B------:R-:W-:Y:S01]  /*2620*/  UIADD3.64 UR24, UR8, 0x4, URZ ;  /* 0x0000000408187897 */ /* 0x000fe2000fffe03f */
[-C--:B------:R-:W-:Y:S01]  /*2630*/  IADD3 RZ, P3, R15, R153.reuse, RZ ;  /* 0x000000990fff7210 */ /* 0x080fe20007f7e0ff */
[----:B------:R-:W-:Y:S01]  /*2640*/  UIADD3.64 UR30, UR10, 0x2, URZ ;  /* 0x000000020a1e7897 */ /* 0x000fe2000fffe03f */
[----:B------:R-:W-:Y:S01]  /*2650*/  IADD3 RZ, P4, R14, R153, RZ ;  /* 0x000000990eff7210 */ /* 0x000fe20007f9e0ff */
[----:B------:R-:W-:Y:S01]  /*2660*/  UIADD3.64 UR26, UR10, 0x4, URZ ;  /* 0x000000040a1a7897 */ /* 0x000fe2000fffe03f */
[-C--:B------:R-:W-:Y:S01]  /*2670*/  LEA.HI.X.SX32 R19, R19, R156.reuse, 0x1, P2 ;  /* 0x0000009c13137211 */ /* 0x080fe200010f0eff */
[----:B------:R-:W-:Y:S01]  /*2680*/  ULDC UR12, c[0x0][0x238] ;  /* 0x00008e00000c7ab9 */ /* 0x000fe20000000800 */
[----:B------:R-:W-:-:S02]  /*2690*/  LEA.HI.X.SX32 R17, R17, R156, 0x1, P0 ;  /* 0x0000009c11117211 */ /* 0x000fc400000f0eff */
[-C--:B------:R-:W-:Y:S02]  /*26a0*/  LEA.HI.X.SX32 R16, R16, R156.reuse, 0x1, P1 ;  /* 0x0000009c10107211 */ /* 0x080fe400008f0eff */
[-C--:B------:R-:W-:Y:S02]  /*26b0*/  LEA.HI.X.SX32 R15, R15, R156.reuse, 0x1, P3 ;  /* 0x0000009c0f0f7211 */ /* 0x080fe400018f0eff */
[----:B------:R-:W-:Y:S02]  /*26c0*/  LEA.HI.X.SX32 R14, R14, R156, 0x1, P4 ;  /* 0x0000009c0e0e7211 */ /* 0x000fe400020f0eff */
[-C--:B------:R-:W-:Y:S02]  /*26d0*/  IADD3 RZ, P2, R13, R153.reuse, RZ ;  /* 0x000000990dff7210 */ /* 0x080fe40007f5e0ff */
[-C--:B------:R-:W-:Y:S02]  /*26e0*/  IADD3 RZ, P0, R12, R153.reuse, RZ ;  /* 0x000000990cff7210 */ /* 0x080fe40007f1e0ff */
[----:B------:R-:W-:-:S02]  /*26f0*/  IADD3 RZ, P1, R11, R153, RZ ;  /* 0x000000990bff7210 */ /* 0x000fc40007f3e0ff */
[-C--:B------:R-:W-:Y:S02]  /*2700*/  IADD3 RZ, P3, R10, R153.reuse, RZ ;  /* 0x000000990aff7210 */ /* 0x080fe40007f7e0ff */
[----:B------:R-:W-:Y:S02]  /*2710*/  IADD3 RZ, P4, R9, R153, RZ ;  /* 0x0000009909ff7210 */ /* 0x000fe40007f9e0ff */
[-C--:B------:R-:W-:Y:S02]  /*2720*/  LEA.HI.X.SX32 R13, R13, R156.reuse, 0x1, P2 ;  /* 0x0000009c0d0d7211 */ /* 0x080fe400010f0eff */
[-C--:B------:R-:W-:Y:S02]  /*2730*/  LEA.HI.X.SX32 R12, R12, R156.reuse, 0x1, P0 ;  /* 0x0000009c0c0c7211 */ /* 0x080fe400000f0eff */
[-C--:B------:R-:W-:Y:S02]  /*2740*/  LEA.HI.X.SX32 R11, R11, R156.reuse, 0x1, P1 ;  /* 0x0000009c0b0b7211 */ /* 0x080fe400008f0eff */
[----:B------:R-:W-:-:S02]  /*2750*/  LEA.HI.X.SX32 R10, R10, R156, 0x1, P3 ;  /* 0x0000009c0a0a7211 */ /* 0x000fc400018f0eff */
[----:B------:R-:W-:Y:S02]  /*2760*/  LEA.HI.X.SX32 R9, R9, R156, 0x1, P4 ;  /* 0x0000009c09097211 */ /* 0x000fe400020f0eff */
[-C--:B------:R-:W-:Y:S02]  /*2770*/  IADD3 RZ, P5, R18, R153.reuse, RZ ;  /* 0x0000009912ff7210 */ /* 0x080fe40007fbe0ff */
[-C--:B------:R-:W-:Y:S02]  /*2780*/  IADD3 RZ, P2, R8, R153.reuse, RZ ;  /* 0x0000009908ff7210 */ /* 0x080fe40007f5e0ff */
[-C--:B------:R-:W-:Y:S02]  /*2790*/  IADD3 RZ, P0, R7, R153.reuse, RZ ;  /* 0x0000009907ff7210 */ /* 0x080fe40007f1e0ff */
[-C--:B------:R-:W-:Y:S02]  /*27a0*/  IADD3 RZ, P1, R6, R153.reuse, RZ ;  /* 0x0000009906ff7210 */ /* 0x080fe40007f3e0ff */
[----:B------:R-:W-:-:S02]  /*27b0*/  IADD3 RZ, P3, R5, R153, RZ ;  /* 0x0000009905ff7210 */ /* 0x000fc40007f7e0ff */
[----:B------:R-:W-:Y:S02]  /*27c0*/  IADD3 RZ, P4, R3, R153, RZ ;  /* 0x0000009903ff7210 */ /* 0x000fe40007f9e0ff */
[-C--:B------:R-:W-:Y:S02]  /*27d0*/  LEA.HI.X.SX32 R18, R18, R156.reuse, 0x1, P5 ;  /* 0x0000009c12127211 */ /* 0x080fe400028f0eff */
[-C--:B------:R-:W-:Y:S02]  /*27e0*/  LEA.HI.X.SX32 R8, R8, R156.reuse, 0x1, P2 ;  /* 0x0000009c08087211 */ /* 0x080fe400010f0eff */
[-C--:B------:R-:W-:Y:S02]  /*27f0*/  LEA.HI.X.SX32 R7, R7, R156.reuse, 0x1, P0 ;  /* 0x0000009c07077211 */ /* 0x080fe400000f0eff */
[-C--:B------:R-:W-:Y:S02]  /*2800*/  LEA.HI.X.SX32 R6, R6, R156.reuse, 0x1, P1 ;  /* 0x0000009c06067211 */ /* 0x080fe400008f0eff */
[----:B------:R-:W-:-:S02]  /*2810*/  LEA.HI.X.SX32 R5, R5, R156, 0x1, P3 ;  /* 0x0000009c05057211 */ /* 0x000fc400018f0eff */
[----:B------:R-:W-:-:S07]  /*2820*/  LEA.HI.X.SX32 R3, R3, R156, 0x1, P4 ;  /* 0x0000009c03037211 */ /* 0x000fce00020f0eff */
.L_x_1:
[----:B------:R-:W-:Y:S01]  /*2830*/  IMAD R88, R161, 0xf, RZ ;  /* 0x0000000fa1587824 */ /* 0x000fe200078e02ff */
[----:B------:R-:W-:Y:S01]  /*2840*/  IADD3 R93, P3, R153, R161, RZ ;  /* 0x000000a1995d7210 */ /* 0x000fe20007f7e0ff */
[C---:B------:R-:W-:Y:S01]  /*2850*/  IMAD.SHL.U32 R90, R161.reuse, 0x2, RZ ;  /* 0x00000002a15a7824 */ /* 0x040fe200078e00ff */
[----:B------:R-:W-:Y:S02]  /*2860*/  SHF.R.S32.HI R98, RZ, 0x1f, R4 ;  /* 0x0000001fff627819 */ /* 0x000fe40000011404 */
[-C--:B------:R-:W-:Y:S02]  /*2870*/  IADD3 R94, P1, R4, R153.reuse, RZ ;  /* 0x00000099045e7210 */ /* 0x080fe40007f3e0ff */
[----:B------:R-:W-:Y:S02]  /*2880*/  IADD3 R89, P2, R88, R153, RZ ;  /* 0x0000009958597210 */ /* 0x000fe40007f5e0ff */
[----:B------:R-:W-:Y:S01]  /*2890*/  IADD3 R92, P0, R4, R93, RZ ;  /* 0x0000005d045c7210 */ /* 0x000fe20007f1e0ff */
[C---:B------:R-:W-:Y:S01]  /*28a0*/  IMAD R96, R161.reuse, 0x3, RZ ;  /* 0x00000003a1607824 */ /* 0x040fe200078e02ff */
[----:B------:R-:W-:Y:S01]  /*28b0*/  IADD3 R97, P4, R90, R153, RZ ;  /* 0x000000995a617210 */ /* 0x000fe20007f9e0ff */
[----:B------:R-:W-:Y:S01]  /*28c0*/  IMAD.X R95, R98, 0x1, R156, P1 ;  /* 0x00000001625f7824 */ /* 0x000fe200008e069c */
[----:B------:R-:W-:-:S02]  /*28d0*/  LEA.HI.X.SX32 R93, R161, R156, 0x1, P3 ;  /* 0x0000009ca15d7211 */ /* 0x000fc400018f0eff */
[-C--:B------:R-:W-:Y:S02]  /*28e0*/  LEA.HI.X.SX32 R91, R88, R156.reuse, 0x1, P2 ;  /* 0x0000009c585b7211 */ /* 0x080fe400010f0eff */
[----:B------:R-:W-:Y:S01]  /*28f0*/  IADD3 R88, P2, R4, R89, RZ ;  /* 0x0000005904587210 */ /* 0x000fe20007f5e0ff */
[----:B------:R-:W-:Y:S01]  /*2900*/  IMAD.X R93, R98, 0x1, R93, P0 ;  /* 0x00000001625d7824 */ /* 0x000fe200000e065d */
[-C--:B------:R-:W-:Y:S01]  /*2910*/  LEA.HI.X.SX32 R99, R90, R156.reuse, 0x1, P4 ;  /* 0x0000009c5a637211 */ /* 0x080fe200020f0eff */
[C---:B------:R-:W-:Y:S01]  /*2920*/  IMAD.SHL.U32 R101, R161.reuse, 0x4, RZ ;  /* 0x00000004a1657824 */ /* 0x040fe200078e00ff */
[----:B------:R-:W-:Y:S01]  /*2930*/  IADD3 R90, P1, R4, R97, RZ ;  /* 0x00000061045a7210 */ /* 0x000fe20007f3e0ff */
[----:B------:R-:W-:Y:S01]  /*2940*/  IMAD R103, R161, 0x5, RZ ;  /* 0x00000005a1677824 */ /* 0x000fe200078e02ff */
[----:B------:R-:W-:Y:S01]  /*2950*/  IADD3 R97, P0, R96, R153, RZ ;  /* 0x0000009960617210 */ /* 0x000fe20007f1e0ff */
[C---:B------:R-:W-:Y:S01]  /*2960*/  IMAD.X R89, R98.reuse, 0x1, R91, P2 ;  /* 0x0000000162597824 */ /* 0x040fe200010e065b */
[----:B------:R0:W2:Y:S01]  /*2970*/  LDG.E.U8 R100, desc[UR20][R94.64] ;  /* 0x000000145e647981 */ /* 0x0000a2000c1e1100 */
[----:B------:R-:W-:Y:S01]  /*2980*/  IMAD.X R91, R98, 0x1, R99, P1 ;  /* 0x00000001625b7824 */ /* 0x000fe200008e0663 */
[----:B------:R-:W-:-:S02]  /*2990*/  LEA.HI.X.SX32 R165, R96, R156, 0x1, P0 ;  /* 0x0000009c60a57211 */ /* 0x000fc400000f0eff */
[----:B------:R1:W3:Y:S01]  /*29a0*/  LDG.E.U8 R102, desc[UR20][R92.64] ;  /* 0x000000145c667981 */ /* 0x0002e2000c1e1100 */
[----:B------:R-:W-:-:S03]  /*29b0*/  IMAD R163, R161, 0x6, RZ ;  /* 0x00000006a1a37824 */ /* 0x000fc600078e02ff */
[----:B------:R4:W5:Y:S01]  /*29c0*/  LDG.E.U8 R99, desc[UR20][R90.64] ;  /* 0x000000145a637981 */ /* 0x000962000c1e1100 */
[----:B0-----:R-:W-:Y:S02]  /*29d0*/  IADD3 R95, P1, R101, R153, RZ ;  /* 0x00000099655f7210 */ /* 0x001fe40007f3e0ff */
[C---:B------:R-:W-:Y:S01]  /*29e0*/  IADD3 R94, P0, R4.reuse, R97, RZ ;  /* 0x00000061045e7210 */ /* 0x040fe20007f1e0ff */
[----:B------:R0:W5:Y:S01]  /*29f0*/  LDG.E.U8 R162, desc[UR20][R88.64] ;  /* 0x0000001458a27981 */ /* 0x000162000c1e1100 */
[----:B-1----:R-:W-:Y:S02]  /*2a00*/  IADD3 R93, P2, R103, R153, RZ ;  /* 0x00000099675d7210 */ /* 0x002fe40007f5e0ff */
[-C--:B------:R-:W-:Y:S02]  /*2a10*/  LEA.HI.X.SX32 R101, R101, R156.reuse, 0x1, P1 ;  /* 0x0000009c65657211 */ /* 0x080fe400008f0eff */
[----:B------:R-:W-:Y:S01]  /*2a20*/  IADD3 R92, P1, R4, R95, RZ ;  /* 0x0000005f045c7210 */ /* 0x000fe20007f3e0ff */
[----:B------:R-:W-:Y:S01]  /*2a30*/  IMAD.X R95, R98, 0x1, R165, P0 ;  /* 0x00000001625f7824 */ /* 0x000fe200000e06a5 */
[----:B------:R-:W-:-:S02]  /*2a40*/  LEA.HI.X.SX32 R103, R103, R156, 0x1, P2 ;  /* 0x0000009c67677211 */ /* 0x000fc400010f0eff */
[----:B----4-:R-:W-:Y:S02]  /*2a50*/  IADD3 R90, P0, R4, R93, RZ ;  /* 0x0000005d045a7210 */ /* 0x010fe40007f1e0ff */
[----:B0-----:R-:W-:-:S03]  /*2a60*/  IADD3 R89, P3, R163, R153, RZ ;  /* 0x00000099a3597210 */ /* 0x001fc60007f7e0ff */
[----:B------:R-:W-:Y:S01]  /*2a70*/  IMAD.X R91, R98, 0x1, R103, P0 ;  /* 0x00000001625b7824 */ /* 0x000fe200000e0667 */
[----:B------:R-:W-:Y:S02]  /*2a80*/  LEA.HI.X.SX32 R97, R163, R156, 0x1, P3 ;  /* 0x0000009ca3617211 */ /* 0x000fe400018f0eff */
[----:B------:R-:W-:Y:S01]  /*2a90*/  IADD3 R88, P0, R4, R89, RZ ;  /* 0x0000005904587210 */ /* 0x000fe20007f1e0ff */
[C---:B------:R-:W-:Y:S01]  /*2aa0*/  IMAD R96, R161.reuse, 0x7, RZ ;  /* 0x00000007a1607824 */ /* 0x040fe200078e02ff */
[----:B------:R-:W4:Y:S01]  /*2ab0*/  LDG.E.U8 R163, desc[UR20][R90.64] ;  /* 0x000000145aa37981 */ /* 0x000f22000c1e1100 */
[C---:B------:R-:W-:Y:S02]  /*2ac0*/  IMAD.X R93, R98.reuse, 0x1, R101, P1 ;  /* 0x00000001625d7824 */ /* 0x040fe400008e0665 */
[----:B------:R-:W-:Y:S01]  /*2ad0*/  IMAD.X R89, R98, 0x1, R97, P0 ;  /* 0x0000000162597824 */ /* 0x000fe200000e0661 */
[----:B------:R0:W4:Y:S01]  /*2ae0*/  LDG.E.U8 R101, desc[UR20][R94.64] ;  /* 0x000000145e657981 */ /* 0x000122000c1e1100 */
[----:B------:R-:W-:-:S02]  /*2af0*/  IMAD.SHL.U32 R97, R161, 0x8, RZ ;  /* 0x00000008a1617824 */ /* 0x000fc400078e00ff */
[C---:B------:R-:W-:Y:S01]  /*2b00*/  IMAD R166, R161.reuse, 0x9, RZ ;  /* 0x00000009a1a67824 */ /* 0x040fe200078e02ff */
[----:B------:R1:W4:Y:S01]  /*2b10*/  LDG.E.U8 R103, desc[UR20][R92.64] ;  /* 0x000000145c677981 */ /* 0x000322000c1e1100 */
[----:B------:R-:W-:Y:S01]  /*2b20*/  IMAD R168, R161, 0xa, RZ ;  /* 0x0000000aa1a87824 */ /* 0x000fe200078e02ff */
[-C--:B------:R-:W-:Y:S02]  /*2b30*/  IADD3 R165, P2, R97, R153.reuse, RZ ;  /* 0x0000009961a57210 */ /* 0x080fe40007f5e0ff */
[----:B------:R1:W4:Y:S01]  /*2b40*/  LDG.E.U8 R164, desc[UR20][R88.64] ;  /* 0x0000001458a47981 */ /* 0x000322000c1e1100 */
[-C--:B0-----:R-:W-:Y:S02]  /*2b50*/  IADD3 R95, P1, R96, R153.reuse, RZ ;  /* 0x00000099605f7210 */ /* 0x081fe40007f3e0ff */
[-C--:B------:R-:W-:Y:S02]  /*2b60*/  IADD3 R167, P3, R166, R153.reuse, RZ ;  /* 0x00000099a6a77210 */ /* 0x080fe40007f7e0ff */
[----:B-1----:R-:W-:-:S02]  /*2b70*/  IADD3 R93, P0, R168, R153, RZ ;  /* 0x00000099a85d7210 */ /* 0x002fc40007f1e0ff */
[-C--:B------:R-:W-:Y:S02]  /*2b80*/  LEA.HI.X.SX32 R91, R96, R156.reuse, 0x1, P1 ;  /* 0x0000009c605b7211 */ /* 0x080fe400008f0eff */
[C---:B------:R-:W-:Y:S02]  /*2b90*/  IADD3 R94, P1, R4.reuse, R95, RZ ;  /* 0x0000005f045e7210 */ /* 0x040fe40007f3e0ff */
[-C--:B------:R-:W-:Y:S02]  /*2ba0*/  LEA.HI.X.SX32 R97, R97, R156.reuse, 0x1, P2 ;  /* 0x0000009c61617211 */ /* 0x080fe400010f0eff */
[----:B------:R-:W-:Y:S02]  /*2bb0*/  IADD3 R92, P2, R4, R165, RZ ;  /* 0x000000a5045c7210 */ /* 0x000fe40007f5e0ff */
[-C--:B------:R-:W-:Y:S02]  /*2bc0*/  LEA.HI.X.SX32 R165, R166, R156.reuse, 0x1, P3 ;  /* 0x0000009ca6a57211 */ /* 0x080fe400018f0eff */
[----:B------:R-:W-:Y:S01]  /*2bd0*/  LEA.HI.X.SX32 R89, R168, R156, 0x1, P0 ;  /* 0x0000009ca8597211 */ /* 0x000fe200000f0eff */
[----:B------:R-:W-:Y:S01]  /*2be0*/  IMAD.X R95, R98, 0x1, R91, P1 ;  /* 0x00000001625f7824 */ /* 0x000fe200008e065b */
[----:B------:R-:W-:-:S02]  /*2bf0*/  IADD3 R90, P3, R4, R167, RZ ;  /* 0x000000a7045a7210 */ /* 0x000fc40007f7e0ff */
[----:B------:R-:W-:Y:S01]  /*2c00*/  IADD3 R88, P0, R4, R93, RZ ;  /* 0x0000005d04587210 */ /* 0x000fe20007f1e0ff */
[C---:B------:R-:W-:Y:S02]  /*2c10*/  IMAD R96, R161.reuse, 0xb, RZ ;  /* 0x0000000ba1607824 */ /* 0x040fe400078e02ff */
[C---:B------:R-:W-:Y:S02]  /*2c20*/  IMAD R169, R161.reuse, 0xc, RZ ;  /* 0x0000000ca1a97824 */ /* 0x040fe400078e02ff */
[C---:B------:R-:W-:Y:S02]  /*2c30*/  IMAD.X R91, R98.reuse, 0x1, R165, P3 ;  /* 0x00000001625b7824 */ /* 0x040fe400018e06a5 */
[C---:B------:R-:W-:Y:S01]  /*2c40*/  IMAD.X R89, R98.reuse, 0x1, R89, P0 ;  /* 0x0000000162597824 */ /* 0x040fe200000e0659 */
[----:B------:R0:W4:Y:S01]  /*2c50*/  LDG.E.U8 R165, desc[UR20][R94.64] ;  /* 0x000000145ea57981 */ /* 0x000122000c1e1100 */
[----:B------:R-:W-:Y:S01]  /*2c60*/  IMAD.X R93, R98, 0x1, R97, P2 ;  /* 0x00000001625d7824 */ /* 0x000fe200010e0661 */
[----:B------:R-:W-:Y:S01]  /*2c70*/  IADD3 R97, P1, R96, R153, RZ ;  /* 0x0000009960617210 */ /* 0x000fe20007f3e0ff */
[C---:B------:R-:W-:Y:S01]  /*2c80*/  IMAD R171, R161.reuse, 0xe, RZ ;  /* 0x0000000ea1ab7824 */ /* 0x040fe200078e02ff */
[----:B------:R1:W5:Y:S01]  /*2c90*/  LDG.E.U8 R167, desc[UR20][R88.64] ;  /* 0x0000001458a77981 */ /* 0x000362000c1e1100 */
[----:B------:R-:W-:-:S02]  /*2ca0*/  IMAD.SHL.U32 R174, R161, 0x10, RZ ;  /* 0x00000010a1ae7824 */ /* 0x000fc400078e00ff */
[----:B------:R-:W-:Y:S01]  /*2cb0*/  IMAD R170, R161, 0xd, RZ ;  /* 0x0000000da1aa7824 */ /* 0x000fe200078e02ff */
[----:B------:R1:W4:Y:S01]  /*2cc0*/  LDG.E.U8 R168, desc[UR20][R90.64] ;  /* 0x000000145aa87981 */ /* 0x000322000c1e1100 */
[CC--:B0-----:R-:W-:Y:S01]  /*2cd0*/  IADD3 R95, P2, R169.reuse, R153.reuse, RZ ;  /* 0x00000099a95f7210 */ /* 0x0c1fe20007f5e0ff */
[----:B------:R-:W-:Y:S02]  /*2ce0*/  IMAD.IADD R175, R174, 0x1, R153 ;  /* 0x00000001aeaf7824 */ /* 0x000fe400078e0299 */
[----:B------:R0:W3:Y:S01]  /*2cf0*/  LDG.E.U8 R166, desc[UR20][R92.64] ;  /* 0x000000145ca67981 */ /* 0x0000e2000c1e1100 */
[-C--:B-1----:R-:W-:Y:S02]  /*2d00*/  LEA.HI.X.SX32 R89, R96, R156.reuse, 0x1, P1 ;  /* 0x0000009c60597211 */ /* 0x082fe400008f0eff */
[----:B------:R-:W-:Y:S02]  /*2d10*/  LEA.HI.X.SX32 R169, R169, R156, 0x1, P2 ;  /* 0x0000009ca9a97211 */ /* 0x000fe400010f0eff */
[----:B------:R-:W-:-:S02]  /*2d20*/  IADD3 R91, P0, R171, R153, RZ ;  /* 0x00000099ab5b7210 */ /* 0x000fc40007f1e0ff */
[C---:B------:R-:W-:Y:S02]  /*2d30*/  IADD3 R96, P1, R4.reuse, R97, RZ ;  /* 0x0000006104607210 */ /* 0x040fe40007f3e0ff */
[----:B------:R-:W-:Y:S02]  /*2d40*/  IADD3 R94, P2, R4, R95, RZ ;  /* 0x0000005f045e7210 */ /* 0x000fe40007f5e0ff */
[----:B0-----:R-:W-:Y:S01]  /*2d50*/  IADD3 R93, P3, R170, R153, RZ ;  /* 0x00000099aa5d7210 */ /* 0x001fe20007f7e0ff */
[C---:B------:R-:W-:Y:S01]  /*2d60*/  IMAD.X R97, R98.reuse, 0x1, R89, P1 ;  /* 0x0000000162617824 */ /* 0x040fe200008e0659 */
[-C--:B------:R-:W-:Y:S01]  /*2d70*/  LEA.HI.X.SX32 R171, R171, R156.reuse, 0x1, P0 ;  /* 0x0000009cabab7211 */ /* 0x080fe200000f0eff */
[----:B------:R-:W-:Y:S01]  /*2d80*/  IMAD.X R95, R98, 0x1, R169, P2 ;  /* 0x00000001625f7824 */ /* 0x000fe200010e06a9 */
[----:B------:R-:W-:Y:S01]  /*2d90*/  IADD3 R90, P0, R4, R91, RZ ;  /* 0x0000005b045a7210 */ /* 0x000fe20007f1e0ff */
[C---:B------:R-:W-:Y:S01]  /*2da0*/  IMAD R196, R161.reuse, 0x11, RZ ;  /* 0x00000011a1c47824 */ /* 0x040fe200078e02ff */
[----:B------:R-:W-:Y:S01]  /*2db0*/  LEA.HI.X.SX32 R177, R170, R156, 0x1, P3 ;  /* 0x0000009caab17211 */ /* 0x000fe200018f0eff */
[----:B------:R-:W-:Y:S01]  /*2dc0*/  IMAD R198, R161, 0x12, RZ ;  /* 0x00000012a1c67824 */ /* 0x000fe200078e02ff */
[C---:B------:R-:W-:Y:S01]  /*2dd0*/  IADD3 R92, P1, R4.reuse, R93, RZ ;  /* 0x0000005d045c7210 */ /* 0x040fe20007f3e0ff */
[----:B------:R0:W5:Y:S01]  /*2de0*/  LDG.E.U8 R169, desc[UR20][R96.64] ;  /* 0x0000001460a97981 */ /* 0x000162000c1e1100 */
[----:B------:R-:W-:Y:S01]  /*2df0*/  IADD3 R88, P2, R4, R175, RZ ;  /* 0x000000af04587210 */ /* 0x000fe20007f5e0ff */
[----:B------:R-:W-:-:S02]  /*2e00*/  IMAD.X R91, R98, 0x1, R171, P0 ;  /* 0x00000001625b7824 */ /* 0x000fc400000e06ab */
[----:B------:R1:W5:Y:S01]  /*2e10*/  LDG.E.U8 R170, desc[UR20][R94.64] ;  /* 0x000000145eaa7981 */ /* 0x000362000c1e1100 */
[C---:B------:R-:W-:Y:S02]  /*2e20*/  IMAD.X R93, R98.reuse, 0x1, R177, P1 ;  /* 0x00000001625d7824 */ /* 0x040fe400008e06b1 */
[----:B------:R-:W-:Y:S01]  /*2e30*/  IMAD.X R89, R98, 0x1, R19, P2 ;  /* 0x0000000162597824 */ /* 0x000fe200010e0613 */
[----:B------:R1:W5:Y:S01]  /*2e40*/  LDG.E.U8 R174, desc[UR20][R90.64] ;  /* 0x000000145aae7981 */ /* 0x000362000c1e1100 */
[--C-:B0-----:R-:W-:Y:S02]  /*2e50*/  IMAD.IADD R97, R196, 0x1, R153.reuse ;  /* 0x00000001c4617824 */ /* 0x101fe400078e0299 */
[C---:B------:R-:W-:Y:S01]  /*2e60*/  IMAD R196, R161.reuse, 0x14, RZ ;  /* 0x00000014a1c47824 */ /* 0x040fe200078e02ff */
[----:B------:R0:W5:Y:S01]  /*2e70*/  LDG.E.U8 R171, desc[UR20][R92.64] ;  /* 0x000000145cab7981 */ /* 0x000162000c1e1100 */
[--C-:B-1----:R-:W-:Y:S02]  /*2e80*/  IMAD.IADD R95, R198, 0x1, R153.reuse ;  /* 0x00000001c65f7824 */ /* 0x102fe400078e0299 */
[C---:B------:R-:W-:Y:S01]  /*2e90*/  IMAD R200, R161.reuse, 0x13, RZ ;  /* 0x00000013a1c87824 */ /* 0x040fe200078e02ff */
[----:B------:R1:W4:Y:S01]  /*2ea0*/  LDG.E.U8 R176, desc[UR20][R88.64] ;  /* 0x0000001458b07981 */ /* 0x000322000c1e1100 */
[----:B------:R-:W-:Y:S01]  /*2eb0*/  IMAD R202, R161, 0x15, RZ ;  /* 0x00000015a1ca7824 */ /* 0x000fe200078e02ff */
[----:B------:R-:W-:Y:S01]  /*2ec0*/  IADD3 R96, P0, R4, R97, RZ ;  /* 0x0000006104607210 */ /* 0x000fe20007f1e0ff */
[--C-:B------:R-:W-:Y:S01]  /*2ed0*/  IMAD.IADD R91, R196, 0x1, R153.reuse ;  /* 0x00000001c45b7824 */ /* 0x100fe200078e0299 */
[----:B------:R-:W-:Y:S01]  /*2ee0*/  IADD3 R94, P1, R4, R95, RZ ;  /* 0x0000005f045e7210 */ /* 0x000fe20007f3e0ff */
[----:B0-----:R-:W-:-:S02]  /*2ef0*/  IMAD.IADD R93, R200, 0x1, R153 ;  /* 0x00000001c85d7824 */ /* 0x001fc400078e0299 */
[----:B-1----:R-:W-:Y:S01]  /*2f00*/  IMAD.IADD R89, R202, 0x1, R153 ;  /* 0x00000001ca597824 */ /* 0x002fe200078e0299 */
[----:B------:R-:W-:Y:S01]  /*2f10*/  IADD3 R90, P2, R4, R91, RZ ;  /* 0x0000005b045a7210 */ /* 0x000fe20007f5e0ff */
[----:B------:R-:W-:Y:S01]  /*2f20*/  IMAD.X R97, R98, 0x1, R18, P0 ;  /* 0x0000000162617824 */ /* 0x000fe200000e0612 */
[----:B------:R-:W-:Y:S01]  /*2f30*/  IADD3 R92, P0, R4, R93, RZ ;  /* 0x0000005d045c7210 */ /* 0x000fe20007f1e0ff */
[----:B------:R-:W-:Y:S01]  /*2f40*/  IMAD.X R95, R98, 0x1, R17, P1 ;  /* 0x00000001625f7824 */ /* 0x000fe200008e0611 */
[----:B------:R-:W-:Y:S01]  /*2f50*/  IADD3 R88, P1, R4, R89, RZ ;  /* 0x0000005904587210 */ /* 0x000fe20007f3e0ff */
[C---:B------:R-:W-:Y:S01]  /*2f60*/  IMAD R200, R161.reuse, 0x18, RZ ;  /* 0x00000018a1c87824 */ /* 0x040fe200078e02ff */
[----:B------:R0:W5:Y:S01]  /*2f70*/  LDG.E.U8 R196, desc[UR20][R96.64] ;  /* 0x0000001460c47981 */ /* 0x000162000c1e1100 */
[----:B------:R-:W-:Y:S02]  /*2f80*/  IMAD R202, R161, 0x19, RZ ;  /* 0x00000019a1ca7824 */ /* 0x000fe400078e02ff */
[C---:B------:R-:W-:Y:S01]  /*2f90*/  IMAD.X R91, R98.reuse, 0x1, R15, P2 ;  /* 0x00000001625b7824 */ /* 0x040fe200010e060f */
[----:B------:R1:W5:Y:S01]  /*2fa0*/  LDG.E.U8 R175, desc[UR20][R94.64] ;  /* 0x000000145eaf7981 */ /* 0x000362000c1e1100 */
[----:B------:R-:W-:-:S02]  /*2fb0*/  IMAD.X R93, R98, 0x1, R16, P0 ;  /* 0x00000001625d7824 */ /* 0x000fc400000e0610 */
[----:B------:R-:W-:Y:S01]  /*2fc0*/  IMAD.X R89, R98, 0x1, R14, P1 ;  /* 0x0000000162597824 */ /* 0x000fe200008e060e */
[----:B------:R1:W5:Y:S01]  /*2fd0*/  LDG.E.U8 R197, desc[UR20][R90.64] ;  /* 0x000000145ac57981 */ /* 0x000362000c1e1100 */
[--C-:B0-----:R-:W-:Y:S02]  /*2fe0*/  IMAD.IADD R97, R200, 0x1, R153.reuse ;  /* 0x00000001c8617824 */ /* 0x101fe400078e0299 */
[C---:B------:R-:W-:Y:S01]  /*2ff0*/  IMAD R200, R161.reuse, 0x1b, RZ ;  /* 0x0000001ba1c87824 */ /* 0x040fe200078e02ff */
[----:B------:R0:W5:Y:S01]  /*3000*/  LDG.E.U8 R177, desc[UR20][R92.64] ;  /* 0x000000145cb17981 */ /* 0x000162000c1e1100 */
[--C-:B-1----:R-:W-:Y:S02]  /*3010*/  IMAD.IADD R95, R202, 0x1, R153.reuse ;  /* 0x00000001ca5f7824 */ /* 0x102fe400078e0299 */
[C---:B------:R-:W-:Y:S01]  /*3020*/  IMAD R204, R161.reuse, 0x1a, RZ ;  /* 0x0000001aa1cc7824 */ /* 0x040fe200078e02ff */
[----:B------:R1:W5:Y:S01]  /*3030*/  LDG.E.U8 R198, desc[UR20][R88.64] ;  /* 0x0000001458c67981 */ /* 0x000362000c1e1100 */
        /* <DEDUP_REMOVED lines=36> */
[C---:B------:R-:W-:Y:S01]  /*3280*/  IMAD.X R91, R98.reuse, 0x1, R5, P2 ;  /* 0x00000001625b7824 */ /* 0x040fe200010e0605 */
[----:B------:R-:W5:Y:S01]  /*3290*/  LDG.E.U8 R96, desc[UR20][R96.64] ;  /* 0x0000001460607981 */ /* 0x000f62000c1e1100 */
[C---:B------:R-:W-:Y:S02]  /*32a0*/  IMAD.X R93, R98.reuse, 0x1, R12, P1 ;  /* 0x00000001625d7824 */ /* 0x040fe400008e060c */
[----:B------:R-:W-:Y:S01]  /*32b0*/  IMAD.X R89, R98, 0x1, R3, P0 ;  /* 0x0000000162597824 */ /* 0x000fe200000e0603 */
[----:B------:R-:W5:Y:S04]  /*32c0*/  LDG.E.U8 R199, desc[UR20][R94.64] ;  /* 0x000000145ec77981 */ /* 0x000f68000c1e1100 */
[----:B------:R0:W5:Y:S04]  /*32d0*/  LDG.E.U8 R206, desc[UR20][R90.64] ;  /* 0x000000145ace7981 */ /* 0x000168000c1e1100 */
[----:B------:R-:W5:Y:S04]  /*32e0*/  LDG.E.U8 R200, desc[UR20][R92.64] ;  /* 0x000000145cc87981 */ /* 0x000f68000c1e1100 */
[----:B------:R1:W5:Y:S01]  /*32f0*/  LDG.E.U8 R207, desc[UR20][R88.64] ;  /* 0x0000001458cf7981 */ /* 0x000362000c1e1100 */
[----:B------:R-:W-:Y:S01]  /*3300*/  BAR.SYNC.DEFER_BLOCKING 0x0 ;  /* 0x0000000000007b1d */ /* 0x000fe20000010000 */
[----:B------:R-:W-:-:S02]  /*3310*/  LOP3.LUT R98, R147, 0x20, RZ, 0x3c, !PT ;  /* 0x0000002093627812 */ /* 0x000fc400078e3cff */
[C---:B0-----:R-:W-:Y:S02]  /*3320*/  LOP3.LUT R90, R147.reuse, 0x40, RZ, 0x3c, !PT ;  /* 0x00000040935a7812 */ /* 0x041fe400078e3cff */
[C---:B-1----:R-:W-:Y:S02]  /*3330*/  LOP3.LUT R88, R147.reuse, 0x30, RZ, 0x3c, !PT ;  /* 0x0000003093587812 */ /* 0x042fe400078e3cff */
[----:B------:R-:W-:Y:S01]  /*3340*/  LOP3.LUT R89, R147, 0x50, RZ, 0x3c, !PT ;  /* 0x0000005093597812 */ /* 0x000fe200078e3cff */
[----:B------:R-:W-:Y:S01]  /*3350*/  UMOV UR17, 0x40000040 ;  /* 0x4000004000117882 */ /* 0x000fe20000000000 */
[----:B--2---:R-:W-:Y:S01]  /*3360*/  STS.U8 [R147+UR14+0x2000], R100 ;  /* 0x0020006493007988 */ /* 0x004fe2000800000e */
[----:B------:R-:W-:-:S03]  /*3370*/  UMOV UR19, 0x40000040 ;  /* 0x4000004000137882 */ /* 0x000fc60000000000 */
[----:B---3--:R-:W-:Y:S04]  /*3380*/  STS.U8 [R147+UR14+0x2400], R166 ;  /* 0x002400a693007988 */ /* 0x008fe8000800000e */
[----:B----4-:R-:W-:Y:S04]  /*3390*/  STS.U8 [R147+UR14+0x2800], R176 ;  /* 0x002800b093007988 */ /* 0x010fe8000800000e */
[----:B-----5:R-:W-:Y:S04]  /*33a0*/  STS.U8 [R147+UR14+0x2c00], R202 ;  /* 0x002c00ca93007988 */ /* 0x020fe8000800000e */
[----:B------:R-:W-:Y:S04]  /*33b0*/  STS.U8 [R23+UR14+0x2080], R102 ;  /* 0x0020806617007988 */ /* 0x000fe8000800000e */
[----:B------:R0:W-:Y:S04]  /*33c0*/  STS.U8 [R23+UR14+0x2480], R168 ;  /* 0x002480a817007988 */ /* 0x0001e8000800000e */
[----:B------:R-:W-:Y:S04]  /*33d0*/  STS.U8 [R23+UR14+0x2880], R196 ;  /* 0x002880c417007988 */ /* 0x000fe8000800000e */
[----:B------:R-:W-:Y:S01]  /*33e0*/  STS.U8 [R23+UR14+0x2c80], R204 ;  /* 0x002c80cc17007988 */ /* 0x000fe2000800000e */
[----:B0-----:R-:W-:-:S03]  /*33f0*/  LOP3.LUT R168, R147, 0x70, RZ, 0x3c, !PT ;  /* 0x0000007093a87812 */ /* 0x001fc600078e3cff */
[----:B------:R0:W-:Y:S04]  /*3400*/  STS.U8 [R98+UR14+0x2500], R167 ;  /* 0x002500a762007988 */ /* 0x0001e8000800000e */
[----:B------:R-:W-:Y:S04]  /*3410*/  STS.U8 [R98+UR14+0x2100], R99 ;  /* 0x0021006362007988 */ /* 0x000fe8000800000e */
[----:B------:R-:W-:Y:S01]  /*3420*/  STS.U8 [R98+UR14+0x2900], R175 ;  /* 0x002900af62007988 */ /* 0x000fe2000800000e */
[----:B0-----:R-:W-:-:S03]  /*3430*/  LOP3.LUT R167, R147, 0x60, RZ, 0x3c, !PT ;  /* 0x0000006093a77812 */ /* 0x001fc600078e3cff */
[----:B------:R-:W-:Y:S04]  /*3440*/  STS.U8 [R98+UR14+0x2d00], R201 ;  /* 0x002d00c962007988 */ /* 0x000fe8000800000e */
        /* <DEDUP_REMOVED lines=11> */
[----:B------:R0:W-:Y:S04]  /*3500*/  STS.U8 [R89+UR14+0x2e80], R96 ;  /* 0x002e806059007988 */ /* 0x0001e8000800000e */
[----:B------:R1:W-:Y:S04]  /*3510*/  STS.U8 [R167+UR14+0x2300], R164 ;  /* 0x002300a4a7007988 */ /* 0x0003e8000800000e */
[----:B------:R-:W-:Y:S04]  /*3520*/  STS.U8 [R167+UR14+0x2700], R174 ;  /* 0x002700aea7007988 */ /* 0x000fe8000800000e */
[----:B------:R-:W-:Y:S04]  /*3530*/  STS.U8 [R167+UR14+0x2b00], R199 ;  /* 0x002b00c7a7007988 */ /* 0x000fe8000800000e */
[----:B------:R2:W-:Y:S04]  /*3540*/  STS.U8 [R167+UR14+0x2f00], R206 ;  /* 0x002f00cea7007988 */ /* 0x0005e8000800000e */
[----:B------:R3:W-:Y:S04]  /*3550*/  STS.U8 [R168+UR14+0x2380], R165 ;  /* 0x002380a5a8007988 */ /* 0x0007e8000800000e */
[----:B------:R4:W-:Y:S04]  /*3560*/  STS.U8 [R168+UR14+0x2780], R162 ;  /* 0x002780a2a8007988 */ /* 0x0009e8000800000e */
[----:B------:R5:W-:Y:S04]  /*3570*/  STS.U8 [R168+UR14+0x2b80], R200 ;  /* 0x002b80c8a8007988 */ /* 0x000be8000800000e */
[----:B------:R5:W-:Y:S01]  /*3580*/  STS.U8 [R168+UR14+0x2f80], R207 ;  /* 0x002f80cfa8007988 */ /* 0x000be2000800000e */
[----:B------:R0:W-:Y:S06]  /*3590*/  MEMBAR.ALL.CTA ;  /* 0x0000000000007992 */ /* 0x0001ec0000008000 */
[----:B0-----:R-:W0:Y:S02]  /*35a0*/  FENCE.VIEW.ASYNC.S ;  /* 0x00000000000073c6 */ /* 0x001e240000000000 */
[----:B0-----:R-:W-:Y:S06]  /*35b0*/  BAR.SYNC.DEFER_BLOCKING 0x0 ;  /* 0x0000000000007b1d */ /* 0x001fec0000010000 */
[----:B------:R-:W-:-:S06]  /*35c0*/  WARPGROUP.ARRIVE ;  /* 0x00000000000079c5 */ /* 0x000fcc0000000000 */
[----:B------:R-:W-:Y:S01]  /*35d0*/  QGMMA.64x32x32.F32.E4M3.E4M3 R88, gdesc[UR16], RZ, !UPT ;  /* 0x00600000105879f3 */ /* 0x000fe2000c7008ff */
[----:B------:R-:W-:Y:S02]  /*35e0*/  USHF.R.S32.HI UR7, URZ, 0x1f, UR4 ;  /* 0x0000001f3f077899 */ /* 0x000fe40008011404 */
[----:B------:R-:W-:Y:S02]  /*35f0*/  IADD3 R170, P0, R154, UR4, RZ ;  /* 0x000000049aaa7c10 */ /* 0x000fe4000ff1e0ff */
[----:B------:R-:W-:Y:S02]  /*3600*/  IADD3 R166, P1, R157, UR4, RZ ;  /* 0x000000049da67c10 */ /* 0x000fe4000ff3e0ff */
[----:B------:R-:W-:Y:S02]  /*3610*/  IADD3.X R171, R155, UR7, RZ, P0, !PT ;  /* 0x000000079bab7c10 */ /* 0x000fe400087fe4ff */
[----:B-1----:R-:W-:Y:S02]  /*3620*/  IADD3 R164, P0, R158, UR4, RZ ;  /* 0x000000049ea47c10 */ /* 0x002fe4000ff1e0ff */
[----:B--2---:R-:W-:Y:S01]  /*3630*/  IADD3.X R167, R160, UR7, RZ, P1, !PT ;  /* 0x00000007a0a77c10 */ /* 0x004fe20008ffe4ff */
[----:B------:R0:W2:Y:S01]  /*3640*/  LDG.E.U8 R196, desc[UR20][R170.64] ;  /* 0x00000014aac47981 */ /* 0x0000a2000c1e1100 */
[----:B---3--:R-:W-:-:S02]  /*3650*/  IADD3.X R165, R172, UR7, RZ, P0, !PT ;  /* 0x00000007aca57c10 */ /* 0x008fc400087fe4ff */
[----:B----4-:R-:W-:Y:S01]  /*3660*/  IADD3 R162, P1, R159, UR4, RZ ;  /* 0x000000049fa27c10 */ /* 0x010fe2000ff3e0ff */
[----:B------:R1:W3:Y:S01]  /*3670*/  LDG.E.U8 R198, desc[UR20][R166.64] ;  /* 0x00000014a6c67981 */ /* 0x0002e2000c1e1100 */
[----:B------:R-:W-:Y:S02]  /*3680*/  IADD3 R176, P0, R178, UR4, RZ ;  /* 0x00000004b2b07c10 */ /* 0x000fe4000ff1e0ff */
[----:B------:R-:W-:Y:S01]  /*3690*/  IADD3.X R163, R173, UR7, RZ, P1, !PT ;  /* 0x00000007ada37c10 */ /* 0x000fe20008ffe4ff */
[----:B-----5:R4:W5:Y:S01]  /*36a0*/  LDG.E.U8 R200, desc[UR20][R164.64] ;  /* 0x00000014a4c87981 */ /* 0x020962000c1e1100 */
[----:B------:R-:W-:Y:S02]  /*36b0*/  IADD3.X R177, R181, UR7, RZ, P0, !PT ;  /* 0x00000007b5b17c10 */ /* 0x000fe400087fe4ff */
[----:B------:R-:W-:Y:S01]  /*36c0*/  IADD3 R174, P1, R179, UR4, RZ ;  /* 0x00000004b3ae7c10 */ /* 0x000fe2000ff3e0ff */
[----:B------:R4:W3:Y:S01]  /*36d0*/  LDG.E.U8 R202, desc[UR20][R162.64] ;  /* 0x00000014a2ca7981 */ /* 0x0008e2000c1e1100 */
[----:B------:R-:W-:-:S02]  /*36e0*/  IADD3 R168, P0, R180, UR4, RZ ;  /* 0x00000004b4a87c10 */ /* 0x000fc4000ff1e0ff */
[----:B------:R-:W-:Y:S01]  /*36f0*/  IADD3.X R175, R182, UR7, RZ, P1, !PT ;  /* 0x00000007b6af7c10 */ /* 0x000fe20008ffe4ff */
[----:B------:R4:W3:Y:S01]  /*3700*/  LDG.E.U8 R204, desc[UR20][R176.64] ;  /* 0x00000014b0cc7981 */ /* 0x0008e2000c1e1100 */
[----:B------:R-:W-:Y:S02]  /*3710*/  IADD3.X R169, R183, UR7, RZ, P0, !PT ;  /* 0x00000007b7a97c10 */ /* 0x000fe400087fe4ff */
[----:B0-----:R-:W-:Y:S01]  /*3720*/  IADD3 R170, P1, R184, UR4, RZ ;  /* 0x00000004b8aa7c10 */ /* 0x001fe2000ff3e0ff */
[----:B------:R0:W3:Y:S01]  /*3730*/  LDG.E.U8 R206, desc[UR20][R174.64] ;  /* 0x00000014aece7981 */ /* 0x0000e2000c1e1100 */
[----:B-1----:R-:W-:Y:S02]  /*3740*/  IADD3 R166, P0, R185, UR4, RZ ;  /* 0x00000004b9a67c10 */ /* 0x002fe4000ff1e0ff */
[----:B------:R-:W-:Y:S01]  /*3750*/  IADD3.X R171, R187, UR7, RZ, P1, !PT ;  /* 0x00000007bbab7c10 */ /* 0x000fe20008ffe4ff */
[----:B------:R1:W3:Y:S01]  /*3760*/  LDG.E.U8 R208, desc[UR20][R168.64] ;  /* 0x00000014a8d07981 */ /* 0x0002e2000c1e1100 */
[----:B------:R-:W-:-:S02]  /*3770*/  IADD3.X R167, R188, UR7, RZ, P0, !PT ;  /* 0x00000007bca77c10 */ /* 0x000fc400087fe4ff */
[----:B----4-:R-:W-:Y:S01]  /*3780*/  IADD3 R164, P1, R186, UR4, RZ ;  /* 0x00000004baa47c10 */ /* 0x010fe2000ff3e0ff */
[----:B------:R-:W4:Y:S01]  /*3790*/  LDG.E.U8 R210, desc[UR20][R170.64] ;  /* 0x00000014aad27981 */ /* 0x000f22000c1e1100 */
[----:B------:R-:W-:Y:S02]  /*37a0*/  IADD3 R162, P0, R190, UR4, RZ ;  /* 0x00000004bea27c10 */ /* 0x000fe4000ff1e0ff */
[----:B------:R-:W-:Y:S01]  /*37b0*/  IADD3.X R165, R189, UR7, RZ, P1, !PT ;  /* 0x00000007bda57c10 */ /* 0x000fe20008ffe4ff */
[----:B------:R1:W4:Y:S01]  /*37c0*/  LDG.E.U8 R212, desc[UR20][R166.64] ;  /* 0x00000014a6d47981 */ /* 0x000322000c1e1100 */
[----:B------:R-:W-:Y:S02]  /*37d0*/  IADD3.X R163, R146, UR7, RZ, P0, !PT ;  /* 0x0000000792a37c10 */ /* 0x000fe400087fe4ff */
[----:B------:R-:W-:Y:S01]  /*37e0*/  IADD3 R176, P1, R191, UR4, RZ ;  /* 0x00000004bfb07c10 */ /* 0x000fe2000ff3e0ff */
[----:B------:R1:W4:Y:S01]  /*37f0*/  LDG.E.U8 R214, desc[UR20][R164.64] ;  /* 0x00000014a4d67981 */ /* 0x000322000c1e1100 */
[----:B0-----:R-:W-:-:S02]  /*3800*/  IADD3 R174, P0, R192, UR4, RZ ;  /* 0x00000004c0ae7c10 */ /* 0x001fc4000ff1e0ff */
[----:B------:R-:W-:Y:S01]  /*3810*/  IADD3.X R177, R145, UR7, RZ, P1, !PT ;  /* 0x0000000791b17c10 */ /* 0x000fe20008ffe4ff */
[----:B------:R0:W4:Y:S01]  /*3820*/  LDG.E.U8 R216, desc[UR20][R162.64] ;  /* 0x00000014a2d87981 */ /* 0x000122000c1e1100 */
[----:B------:R-:W-:Y:S02]  /*3830*/  IADD3.X R175, R144, UR7, RZ, P0, !PT ;  /* 0x0000000790af7c10 */ /* 0x000fe400087fe4ff */
[----:B-1----:R-:W-:Y:S01]  /*3840*/  IADD3 R168, P1, R143, UR4, RZ ;  /* 0x000000048fa87c10 */ /* 0x002fe2000ff3e0ff */
[----:B------:R1:W4:Y:S01]  /*3850*/  LDG.E.U8 R218, desc[UR20][R176.64] ;  /* 0x00000014b0da7981 */ /* 0x000322000c1e1100 */
[----:B------:R-:W-:Y:S01]  /*3860*/  IADD3 R166, P0, R142, UR4, RZ ;  /* 0x000000048ea67c10 */ /* 0x000fe2000ff1e0ff */
[----:B------:R-:W-:Y:S01]  /*3870*/  QGMMA.64x32x32.F32.E4M3.E4M3 R88, gdesc[UR8], R88 ;  /* 0x00600000085879f3 */ /* 0x000fe20008700858 */
[----:B------:R-:W-:Y:S01]  /*3880*/  IADD3.X R169, R140, UR7, RZ, P1, !PT ;  /* 0x000000078ca97c10 */ /* 0x000fe20008ffe4ff */
[----:B------:R1:W4:Y:S01]  /*3890*/  LDG.E.U8 R220, desc[UR20][R174.64] ;  /* 0x00000014aedc7981 */ /* 0x000322000c1e1100 */
[----:B------:R-:W-:-:S02]  /*38a0*/  IADD3.X R167, R138, UR7, RZ, P0, !PT ;  /* 0x000000078aa77c10 */ /* 0x000fc400087fe4ff */
[----:B------:R-:W-:Y:S01]  /*38b0*/  IADD3 R164, P1, R141, UR4, RZ ;  /* 0x000000048da47c10 */ /* 0x000fe2000ff3e0ff */
[----:B------:R1:W4:Y:S01]  /*38c0*/  LDG.E.U8 R222, desc[UR20][R168.64] ;  /* 0x00000014a8de7981 */ /* 0x000322000c1e1100 */
[----:B0-----:R-:W-:Y:S02]  /*38d0*/  IADD3 R162, P0, R136, UR4, RZ ;  /* 0x0000000488a27c10 */ /* 0x001fe4000ff1e0ff */
[----:B------:R-:W-:Y:S01]  /*38e0*/  IADD3.X R165, R137, UR7, RZ, P1, !PT ;  /* 0x0000000789a57c10 */ /* 0x000fe20008ffe4ff */
[----:B------:R0:W4:Y:S01]  /*38f0*/  LDG.E.U8 R224, desc[UR20][R166.64] ;  /* 0x00000014a6e07981 */ /* 0x000122000c1e1100 */
[----:B------:R-:W-:Y:S02]  /*3900*/  IADD3.X R163, R133, UR7, RZ, P0, !PT ;  /* 0x0000000785a37c10 */ /* 0x000fe400087fe4ff */
[----:B------:R-:W-:Y:S01]  /*3910*/  IADD3 R170, P1, R135, UR4, RZ ;  /* 0x0000000487aa7c10 */ /* 0x000fe2000ff3e0ff */
[----:B------:R0:W4:Y:S01]  /*3920*/  LDG.E.U8 R226, desc[UR20][R164.64] ;  /* 0x00000014a4e27981 */ /* 0x000122000c1e1100 */
[----:B-1----:R-:W-:-:S02]  /*3930*/  IADD3 R176, P0, R134, UR4, RZ ;  /* 0x0000000486b07c10 */ /* 0x002fc4000ff1e0ff */
[----:B------:R-:W-:Y:S01]  /*3940*/  IADD3.X R171, R132, UR7, RZ, P1, !PT ;  /* 0x0000000784ab7c10 */ /* 0x000fe20008ffe4ff */
[----:B------:R1:W4:Y:S01]  /*3950*/  LDG.E.U8 R228, desc[UR20][R162.64] ;  /* 0x00000014a2e47981 */ /* 0x000322000c1e1100 */
[----:B------:R-:W-:Y:S02]  /*3960*/  IADD3.X R177, R131, UR7, RZ, P0, !PT ;  /* 0x0000000783b17c10 */ /* 0x000fe400087fe4ff */
[----:B------:R-:W-:Y:S01]  /*3970*/  IADD3 R174, P1, R130, UR4, RZ ;  /* 0x0000000482ae7c10 */ /* 0x000fe2000ff3e0ff */
[----:B------:R1:W4:Y:S01]  /*3980*/  LDG.E.U8 R230, desc[UR20][R170.64] ;  /* 0x00000014aae67981 */ /* 0x000322000c1e1100 */
[----:B------:R-:W-:Y:S02]  /*3990*/  IADD3 R168, P0, R129, UR4, RZ ;  /* 0x0000000481a87c10 */ /* 0x000fe4000ff1e0ff */
[----:B------:R-:W-:Y:S01]  /*39a0*/  IADD3.X R175, R127, UR7, RZ, P1, !PT ;  /* 0x000000077faf7c10 */ /* 0x000fe20008ffe4ff */
[----:B------:R1:W4:Y:S01]  /*39b0*/  LDG.E.U8 R232, desc[UR20][R176.64] ;  /* 0x00000014b0e87981 */ /* 0x000322000c1e1100 */
[----:B------:R-:W-:-:S02]  /*39c0*/  IADD3.X R169, R126, UR7, RZ, P0, !PT ;  /* 0x000000077ea97c10 */ /* 0x000fc400087fe4ff */
[----:B0-----:R-:W-:Y:S01]  /*39d0*/  IADD3 R166, P1, R124, UR4, RZ ;  /* 0x000000047ca67c10 */ /* 0x001fe2000ff3e0ff */
[----:B------:R0:W4:Y:S01]  /*39e0*/  LDG.E.U8 R234, desc[UR20][R174.64] ;  /* 0x00000014aeea7981 */ /* 0x000122000c1e1100 */
[----:B------:R-:W-:Y:S02]  /*39f0*/  IADD3 R164, P0, R122, UR4, RZ ;  /* 0x000000047aa47c10 */ /* 0x000fe4000ff1e0ff */
[----:B------:R-:W-:Y:S01]  /*3a00*/  IADD3.X R167, R121, UR7, RZ, P1, !PT ;  /* 0x0000000779a77c10 */ /* 0x000fe20008ffe4ff */
[----:B------:R0:W4:Y:S01]  /*3a10*/  LDG.E.U8 R236, desc[UR20][R168.64] ;  /* 0x00000014a8ec7981 */ /* 0x000122000c1e1100 */
[----:B------:R-:W-:Y:S02]  /*3a20*/  IADD3.X R165, R119, UR7, RZ, P0, !PT ;  /* 0x0000000777a57c10 */ /* 0x000fe400087fe4ff */
[----:B-1----:R-:W-:Y:S01]  /*3a30*/  IADD3 R162, P1, R117, UR4, RZ ;  /* 0x0000000475a27c10 */ /* 0x002fe2000ff3e0ff */
[----:B------:R1:W4:Y:S01]  /*3a40*/  LDG.E.U8 R238, desc[UR20][R166.64] ;  /* 0x00000014a6ee7981 */ /* 0x000322000c1e1100 */
[----:B------:R-:W-:-:S02]  /*3a50*/  IADD3 R170, P0, R112, UR4, RZ ;  /* 0x0000000470aa7c10 */ /* 0x000fc4000ff1e0ff */
[----:B------:R-:W-:Y:S01]  /*3a60*/  IADD3.X R163, R114, UR7, RZ, P1, !PT ;  /* 0x0000000772a37c10 */ /* 0x000fe20008ffe4ff */
[----:B------:R1:W4:Y:S01]  /*3a70*/  LDG.E.U8 R240, desc[UR20][R164.64] ;  /* 0x00000014a4f07981 */ /* 0x000322000c1e1100 */
[----:B------:R-:W-:Y:S02]  /*3a80*/  IADD3.X R171, R108, UR7, RZ, P0, !PT ;  /* 0x000000076cab7c10 */ /* 0x000fe400087fe4ff */
[----:B------:R-:W-:Y:S01]  /*3a90*/  IADD3 R176, P1, R110, UR4, RZ ;  /* 0x000000046eb07c10 */ /* 0x000fe2000ff3e0ff */
[----:B------:R1:W4:Y:S01]  /*3aa0*/  LDG.E.U8 R242, desc[UR20][R162.64] ;  /* 0x00000014a2f27981 */ /* 0x000322000c1e1100 */
[----:B0-----:R-:W-:Y:S02]  /*3ab0*/  IADD3 R174, P0, R128, UR4, RZ ;  /* 0x0000000480ae7c10 */ /* 0x001fe4000ff1e0ff */
[----:B------:R-:W-:Y:S01]  /*3ac0*/  IADD3.X R177, R106, UR7, RZ, P1, !PT ;  /* 0x000000076ab17c10 */ /* 0x000fe20008ffe4ff */
[----:B------:R0:W4:Y:S01]  /*3ad0*/  LDG.E.U8 R244, desc[UR20][R170.64] ;  /* 0x00000014aaf47981 */ /* 0x000122000c1e1100 */
[----:B------:R-:W-:-:S02]  /*3ae0*/  IADD3.X R175, R125, UR7, RZ, P0, !PT ;  /* 0x000000077daf7c10 */ /* 0x000fc400087fe4ff */
[----:B------:R-:W-:Y:S01]  /*3af0*/  IADD3 R168, P1, R123, UR4, RZ ;  /* 0x000000047ba87c10 */ /* 0x000fe2000ff3e0ff */
[----:B------:R-:W4:Y:S01]  /*3b00*/  LDG.E.U8 R176, desc[UR20][R176.64] ;  /* 0x00000014b0b07981 */ /* 0x000f22000c1e1100 */
[----:B-1----:R-:W-:Y:S02]  /*3b10*/  IADD3 R166, P0, R118, UR4, RZ ;  /* 0x0000000476a67c10 */ /* 0x002fe4000ff1e0ff */
[----:B------:R-:W-:Y:S01]  /*3b20*/  IADD3.X R169, R120, UR7, RZ, P1, !PT ;  /* 0x0000000778a97c10 */ /* 0x000fe20008ffe4ff */
[----:B------:R-:W4:Y:S01]  /*3b30*/  LDG.E.U8 R174, desc[UR20][R174.64] ;  /* 0x00000014aeae7981 */ /* 0x000f22000c1e1100 */
[----:B------:R-:W-:Y:S01]  /*3b40*/  IADD3.X R167, R115, UR7, RZ, P0, !PT ;  /* 0x0000000773a77c10 */ /* 0x000fe200087fe4ff */
[----:B------:R-:W-:Y:S01]  /*3b50*/  QGMMA.64x32x32.F32.E4M3.E4M3 R88, gdesc[UR28], R88 ;  /* 0x006000001c5879f3 */ /* 0x000fe20008700858 */
[----:B------:R-:W-:Y:S01]  /*3b60*/  IADD3 R164, P1, R116, UR4, RZ ;  /* 0x0000000474a47c10 */ /* 0x000fe2000ff3e0ff */
[----:B------:R1:W4:Y:S01]  /*3b70*/  LDG.E.U8 R168, desc[UR20][R168.64] ;  /* 0x00000014a8a87981 */ /* 0x000322000c1e1100 */
[----:B------:R-:W-:-:S02]  /*3b80*/  IADD3 R162, P2, R111, UR4, RZ ;  /* 0x000000046fa27c10 */ /* 0x000fc4000ff5e0ff */
[----:B0-----:R-:W-:Y:S01]  /*3b90*/  IADD3 R170, P0, R109, UR4, RZ ;  /* 0x000000046daa7c10 */ /* 0x001fe2000ff1e0ff */
[----:B------:R-:W4:Y:S01]  /*3ba0*/  LDG.E.U8 R166, desc[UR20][R166.64] ;  /* 0x00000014a6a67981 */ /* 0x000f22000c1e1100 */
[----:B------:R-:W-:Y:S02]  /*3bb0*/  IADD3.X R165, R113, UR7, RZ, P1, !PT ;  /* 0x0000000771a57c10 */ /* 0x000fe40008ffe4ff */
[----:B------:R-:W-:Y:S02]  /*3bc0*/  IADD3.X R163, R107, UR7, RZ, P2, !PT ;  /* 0x000000076ba37c10 */ /* 0x000fe400097fe4ff */
[----:B------:R-:W-:Y:S01]  /*3bd0*/  IADD3.X R171, R105, UR7, RZ, P0, !PT ;  /* 0x0000000769ab7c10 */ /* 0x000fe200087fe4ff */
[----:B------:R0:W4:Y:S04]  /*3be0*/  LDG.E.U8 R164, desc[UR20][R164.64] ;  /* 0x00000014a4a47981 */ /* 0x000128000c1e1100 */
[----:B------:R-:W4:Y:S04]  /*3bf0*/  LDG.E.U8 R162, desc[UR20][R162.64] ;  /* 0x00000014a2a27981 */ /* 0x000f28000c1e1100 */
[----:B------:R0:W4:Y:S01]  /*3c00*/  LDG.E.U8 R170, desc[UR20][R170.64] ;  /* 0x00000014aaaa7981 */ /* 0x000122000c1e1100 */
[----:B------:R-:W-:Y:S01]  /*3c10*/  QGMMA.64x32x32.F32.E4M3.E4M3 R88, gdesc[UR24], R88, gsb0 ;  /* 0x00600000185879f3 */ /* 0x000fe20008000858 */
[----:B------:R-:W-:-:S02]  /*3c20*/  IADD3 R197, P2, R104, UR5, RZ ;  /* 0x0000000568c57c10 */ /* 0x000fc4000ff5e0ff */
[----:B------:R-:W-:Y:S02]  /*3c30*/  IADD3 R201, P1, R104, UR5, RZ ;  /* 0x0000000568c97c10 */ /* 0x000fe4000ff3e0ff */
[----:B------:R-:W-:Y:S01]  /*3c40*/  IADD3 RZ, P5, R197, 0x10, RZ ;  /* 0x00000010c5ff7810 */ /* 0x000fe20007fbe0ff */
[----:B-1----:R-:W-:Y:S01]  /*3c50*/  IMAD.X R169, RZ, RZ, UR6, P2 ;  /* 0x00000006ffa97e24 */ /* 0x002fe200090e06ff */
[----:B------:R-:W-:Y:S01]  /*3c60*/  LOP3.LUT R199, R151, 0x8, RZ, 0xfc, !PT ;  /* 0x0000000897c77812 */ /* 0x000fe200078efcff */
[----:B------:R-:W-:Y:S01]  /*3c70*/  IMAD.X R207, RZ, RZ, UR6, P1 ;  /* 0x00000006ffcf7e24 */ /* 0x000fe200088e06ff */
[----:B------:R-:W-:Y:S01]  /*3c80*/  IADD3 RZ, P0, R197, 0x9, RZ ;  /* 0x00000009c5ff7810 */ /* 0x000fe20007f1e0ff */
[--C-:B------:R-:W-:Y:S01]  /*3c90*/  IMAD.X R177, RZ, RZ, R169.reuse, P5 ;  /* 0x000000ffffb17224 */ /* 0x100fe200028e06a9 */
[CC--:B------:R-:W-:Y:S02]  /*3ca0*/  ISETP.GT.U32.AND P5, PT, R201.reuse, R199.reuse, PT ;  /* 0x000000c7c900720c */ /* 0x0c0fe40003fa4070 */
[----:B------:R-:W-:Y:S01]  /*3cb0*/  ISETP.GE.U32.AND P1, PT, R201, R199, PT ;  /* 0x000000c7c900720c */ /* 0x000fe20003f26070 */
[----:B0-----:R-:W-:Y:S01]  /*3cc0*/  IMAD.X R165, RZ, RZ, R169, P0 ;  /* 0x000000ffffa57224 */ /* 0x001fe200000e06a9 */
[----:B------:R-:W-:Y:S01]  /*3cd0*/  IADD3 RZ, P2, R197, 0x11, RZ ;  /* 0x00000011c5ff7810 */ /* 0x000fe20007f5e0ff */
[C---:B------:R-:W-:Y:S01]  /*3ce0*/  VIADD R203, R201.reuse, 0x9 ;  /* 0x00000009c9cb7836 */ /* 0x040fe20000000000 */
[----:B------:R-:W-:-:S02]  /*3cf0*/  ISETP.GT.U32.AND P0, PT, R201, R151, PT ;  /* 0x00000097c900720c */ /* 0x000fc40003f04070 */
[C---:B------:R-:W-:Y:S02]  /*3d00*/  ISETP.GT.U32.AND.EX P5, PT, R207.reuse, RZ, PT, P5 ;  /* 0x000000ffcf00720c */ /* 0x040fe40003fa4150 */
[----:B------:R-:W-:Y:S01]  /*3d10*/  ISETP.GE.U32.AND.EX P1, PT, R207, RZ, PT, P1 ;  /* 0x000000ffcf00720c */ /* 0x000fe20003f26110 */
[----:B------:R-:W-:Y:S01]  /*3d20*/  VIADD R205, R201, 0x10 ;  /* 0x00000010c9cd7836 */ /* 0x000fe20000000000 */
[----:B------:R-:W-:Y:S01]  /*3d30*/  IADD3 RZ, P3, R197, 0x18, RZ ;  /* 0x00000018c5ff7810 */ /* 0x000fe20007f7e0ff */
[--C-:B------:R-:W-:Y:S01]  /*3d40*/  IMAD.X R175, RZ, RZ, R169.reuse, P2 ;  /* 0x000000ffffaf7224 */ /* 0x100fe200010e06a9 */
[----:B------:R-:W-:Y:S02]  /*3d50*/  ISETP.GT.U32.AND.EX P0, PT, R207, RZ, PT, P0 ;  /* 0x000000ffcf00720c */ /* 0x000fe40003f04100 */
[-C--:B------:R-:W-:Y:S01]  /*3d60*/  ISETP.GT.U32.AND P2, PT, R203, R199.reuse, PT ;  /* 0x000000c7cb00720c */ /* 0x080fe20003f44070 */
[----:B------:R-:W-:Y:S01]  /*3d70*/  VIADD R250, R201, 0x11 ;  /* 0x00000011c9fa7836 */ /* 0x000fe20000000000 */
[----:B------:R-:W-:Y:S01]  /*3d80*/  IADD3 RZ, P4, R197, 0x19, RZ ;  /* 0x00000019c5ff7810 */ /* 0x000fe20007f9e0ff */
[----:B------:R-:W-:Y:S01]  /*3d90*/  IMAD.X R171, RZ, RZ, R169, P3 ;  /* 0x000000ffffab7224 */ /* 0x000fe200018e06a9 */
[----:B------:R-:W-:-:S02]  /*3da0*/  ISETP.GT.U32.AND P3, PT, R205, R199, PT ;  /* 0x000000c7cd00720c */ /* 0x000fc40003f64070 */
[----:B------:R-:W-:Y:S01]  /*3db0*/  ISETP.GT.U32.AND.EX P2, PT, R165, RZ, PT, P2 ;  /* 0x000000ffa500720c */ /* 0x000fe20003f44120 */
[----:B------:R-:W-:Y:S01]  /*3dc0*/  VIADD R248, R201, 0x18 ;  /* 0x00000018c9f87836 */ /* 0x000fe20000000000 */
[----:B------:R-:W-:Y:S01]  /*3dd0*/  ISETP.GT.U32.AND.EX P3, PT, R177, RZ, PT, P3 ;  /* 0x000000ffb100720c */ /* 0x000fe20003f64130 */
[----:B------:R-:W-:Y:S01]  /*3de0*/  IMAD.X R167, RZ, RZ, R169, P4 ;  /* 0x000000ffffa77224 */ /* 0x000fe200020e06a9 */
[----:B------:R-:W-:Y:S01]  /*3df0*/  ISETP.GT.U32.AND P4, PT, R250, R199, PT ;  /* 0x000000c7fa00720c */ /* 0x000fe20003f84070 */
[----:B------:R-:W-:-:S03]  /*3e00*/  VIADD R246, R201, 0x19 ;  /* 0x00000019c9f67836 */ /* 0x000fc60000000000 */
[----:B------:R-:W-:Y:S01]  /*3e10*/  ISETP.GT.U32.AND.EX P4, PT, R175, RZ, PT, P4 ;  /* 0x000000ffaf00720c */ /* 0x000fe20003f84140 */
[----:B------:R-:W-:Y:S02]  /*3e20*/  WARPGROUP.DEPBAR.LE gsb0, 0x0 ;  /* 0x00008000000079c5 */ /* 0x000fe40000010000 */
[----:B------:R-:W-:Y:S01]  /*3e30*/  FMUL R90, R90, UR12 ;  /* 0x0000000c5a5a7c20 */ /* 0x000fe20008400000 */
[----:B------:R-:W-:Y:S01]  /*3e40*/  FMUL R91, R91, UR12 ;  /* 0x0000000c5b5b7c20 */ /* 0x000fe20008400000 */
[----:B------:R-:W-:Y:S01]  /*3e50*/  FMUL R94, R94, UR12 ;  /* 0x0000000c5e5e7c20 */ /* 0x000fe20008400000 */
[----:B------:R-:W-:Y:S02]  /*3e60*/  BAR.SYNC.DEFER_BLOCKING 0x0 ;  /* 0x0000000000007b1d */ /* 0x000fe40000010000 */
[----:B------:R-:W-:Y:S02]  /*3e70*/  FSEL R90, R90, -INF , !P5 ;  /* 0xff8000005a5a7808 */ /* 0x000fe40006800000 */
[----:B------:R-:W-:Y:S01]  /*3e80*/  FSEL R91, R91, -INF , !P1 ;  /* 0xff8000005b5b7808 */ /* 0x000fe20004800000 */
[----:B------:R-:W-:Y:S01]  /*3e90*/  FMUL R95, R95, UR12 ;  /* 0x0000000c5f5f7c20 */ /* 0x000fe20008400000 */
[----:B------:R-:W-:-:S02]  /*3ea0*/  FSEL R94, R94, -INF , !P0 ;  /* 0xff8000005e5e7808 */ /* 0x000fc40004000000 */
[----:B------:R-:W-:Y:S01]  /*3eb0*/  FMNMX R163, R90, R91, !PT ;  /* 0x0000005b5aa37209 */ /* 0x000fe20007800000 */
[----:B------:R-:W-:Y:S01]  /*3ec0*/  FMUL R98, R98, UR12 ;  /* 0x0000000c62627c20 */ /* 0x000fe20008400000 */
[----:B------:R-:W-:Y:S02]  /*3ed0*/  FSEL R95, R95, -INF , !P2 ;  /* 0xff8000005f5f7808 */ /* 0x000fe40005000000 */
[----:B------:R-:W-:Y:S01]  /*3ee0*/  FMNMX R252, R94, R163, !PT ;  /* 0x000000a35efc7209 */ /* 0x000fe20007800000 */
[----:B------:R-:W-:Y:S01]  /*3ef0*/  FMUL R99, R99, UR12 ;  /* 0x0000000c63637c20 */ /* 0x000fe20008400000 */
[-C--:B------:R-:W-:Y:S02]  /*3f00*/  ISETP.GT.U32.AND P5, PT, R248, R199.reuse, PT ;  /* 0x000000c7f800720c */ /* 0x080fe40003fa4070 */
[----:B------:R-:W-:Y:S02]  /*3f10*/  FSEL R98, R98, -INF , !P3 ;  /* 0xff80000062627808 */ /* 0x000fe40005800000 */
[----:B------:R-:W-:Y:S01]  /*3f20*/  FMNMX R163, R95, R252, !PT ;  /* 0x000000fc5fa37209 */ /* 0x000fe20007800000 */
[----:B------:R-:W-:Y:S01]  /*3f30*/  FMUL R102, R102, UR12 ;  /* 0x0000000c66667c20 */ /* 0x000fe20008400000 */
[----:B------:R-:W-:-:S02]  /*3f40*/  ISETP.GT.U32.AND P1, PT, R246, R199, PT ;  /* 0x000000c7f600720c */ /* 0x000fc40003f24070 */
[----:B------:R-:W-:Y:S02]  /*3f50*/  ISETP.GT.U32.AND.EX P5, PT, R171, RZ, PT, P5 ;  /* 0x000000ffab00720c */ /* 0x000fe40003fa4150 */
[----:B------:R-:W-:Y:S02]  /*3f60*/  FSEL R99, R99, -INF , !P4 ;  /* 0xff80000063637808 */ /* 0x000fe40006000000 */
[----:B------:R-:W-:Y:S01]  /*3f70*/  FMNMX R252, R98, R163, !PT ;  /* 0x000000a362fc7209 */ /* 0x000fe20007800000 */
[----:B------:R-:W-:Y:S01]  /*3f80*/  FMUL R103, R103, UR12 ;  /* 0x0000000c67677c20 */ /* 0x000fe20008400000 */
[----:B------:R-:W-:Y:S02]  /*3f90*/  ISETP.GT.U32.AND.EX P1, PT, R167, RZ, PT, P1 ;  /* 0x000000ffa700720c */ /* 0x000fe40003f24110 */
[----:B------:R-:W-:Y:S02]  /*3fa0*/  FSEL R102, R102, -INF , !P5 ;  /* 0xff80000066667808 */ /* 0x000fe40006800000 */
[----:B------:R-:W-:-:S02]  /*3fb0*/  FMNMX R163, R99, R252, !PT ;  /* 0x000000fc63a37209 */ /* 0x000fc40007800000 */
[----:B------:R-:W-:Y:S02]  /*3fc0*/  FSEL R103, R103, -INF , !P1 ;  /* 0xff80000067677808 */ /* 0x000fe40004800000 */
[----:B------:R-:W-:Y:S01]  /*3fd0*/  FMNMX R252, R102, R163, !PT ;  /* 0x000000a366fc7209 */ /* 0x000fe20007800000 */
[----:B------:R-:W-:Y:S01]  /*3fe0*/  VIADD R163, R201, 0x8 ;  /* 0x00000008c9a37836 */ /* 0x000fe20000000000 */
[----:B------:R-:W-:Y:S02]  /*3ff0*/  IADD3 RZ, P1, R197, 0x8, RZ ;  /* 0x00000008c5ff7810 */ /* 0x000fe40007f3e0ff */
[----:B------:R-:W-:Y:S02]  /*4000*/  FMNMX R252, R103, R252, !PT ;  /* 0x000000fc67fc7209 */ /* 0x000fe40007800000 */
[-C--:B------:R-:W-:Y:S01]  /*4010*/  ISETP.GE.U32.AND P3, PT, R201, R151.reuse, PT ;  /* 0x00000097c900720c */ /* 0x080fe20003f66070 */
[----:B------:R-:W-:Y:S01]  /*4020*/  IMAD.X R169, RZ, RZ, R169, P1 ;  /* 0x000000ffffa97224 */ /* 0x000fe200008e06a9 */
[----:B------:R-:W-:Y:S01]  /*4030*/  ISETP.GT.U32.AND P5, PT, R163, R151, PT ;  /* 0x00000097a300720c */ /* 0x000fe20003fa4070 */
[----:B------:R-:W0:Y:S01]  /*4040*/  SHFL.BFLY PT, R197, R252, 0x2, 0x1f ;  /* 0x0c401f00fcc57f89 */ /* 0x000e2200000e0000 */
[----:B------:R-:W-:Y:S01]  /*4050*/  FMUL R89, R89, UR12 ;  /* 0x0000000c59597c20 */ /* 0x000fe20008400000 */
[----:B------:R-:W-:Y:S01]  /*4060*/  FMUL R163, R88, UR12 ;  /* 0x0000000c58a37c20 */ /* 0x000fe20008400000 */
[----:B------:R-:W-:Y:S01]  /*4070*/  ISETP.GE.U32.AND.EX P3, PT, R207, RZ, PT, P3 ;  /* 0x000000ffcf00720c */ /* 0x000fe20003f66130 */
[----:B------:R-:W-:Y:S01]  /*4080*/  FMUL R92, R92, UR12 ;  /* 0x0000000c5c5c7c20 */ /* 0x000fe20008400000 */
[----:B------:R-:W-:-:S02]  /*4090*/  ISETP.GT.U32.AND.EX P5, PT, R169, RZ, PT, P5 ;  /* 0x000000ffa900720c */ /* 0x000fc40003fa4150 */
[-C--:B------:R-:W-:Y:S02]  /*40a0*/  ISETP.GT.U32.AND P4, PT, R203, R151.reuse, PT ;  /* 0x00000097cb00720c */ /* 0x080fe40003f84070 */
[----:B------:R-:W-:Y:S02]  /*40b0*/  FSEL R88, R89, -INF , !P3 ;  /* 0xff80000059587808 */ /* 0x000fe40005800000 */
[----:B------:R-:W-:Y:S02]  /*40c0*/  FSEL R163, R163, -INF , !P0 ;  /* 0xff800000a3a37808 */ /* 0x000fe40004000000 */
[----:B------:R-:W-:Y:S01]  /*40d0*/  FSEL R89, R92, -INF , !P5 ;  /* 0xff8000005c597808 */ /* 0x000fe20006800000 */
[----:B------:R-:W-:Y:S01]  /*40e0*/  FMUL R92, R93, UR12 ;  /* 0x0000000c5d5c7c20 */ /* 0x000fe20008400000 */
[-C--:B------:R-:W-:Y:S02]  /*40f0*/  ISETP.GT.U32.AND P5, PT, R246, R151.reuse, PT ;  /* 0x00000097f600720c */ /* 0x080fe40003fa4070 */
[----:B------:R-:W-:-:S02]  /*4100*/  ISETP.GT.U32.AND P2, PT, R205, R151, PT ;  /* 0x00000097cd00720c */ /* 0x000fc40003f44070 */
[----:B------:R-:W-:Y:S02]  /*4110*/  ISETP.GT.U32.AND.EX P4, PT, R165, RZ, PT, P4 ;  /* 0x000000ffa500720c */ /* 0x000fe40003f84140 */
[----:B------:R-:W-:Y:S01]  /*4120*/  FMNMX R246, R163, R88, !PT ;  /* 0x00000058a3f67209 */ /* 0x000fe20007800000 */
[----:B------:R-:W-:Y:S01]  /*4130*/  FMUL R93, R96, UR12 ;  /* 0x0000000c605d7c20 */ /* 0x000fe20008400000 */
[-C--:B------:R-:W-:Y:S02]  /*4140*/  ISETP.GT.U32.AND P1, PT, R250, R151.reuse, PT ;  /* 0x00000097fa00720c */ /* 0x080fe40003f24070 */
[----:B------:R-:W-:Y:S02]  /*4150*/  ISETP.GT.U32.AND.EX P2, PT, R177, RZ, PT, P2 ;  /* 0x000000ffb100720c */ /* 0x000fe40003f44120 */
        /* <DEDUP_REMOVED lines=10> */
[----:B------:R-:W-:Y:S01]  /*4200*/  FMNMX R97, R93, R246, !PT ;  /* 0x000000f65d617209 */ /* 0x000fe20007800000 */
[----:B------:R-:W-:Y:S01]  /*4210*/  FMUL R101, R101, UR12 ;  /* 0x0000000c65657c20 */ /* 0x000fe20008400000 */
[----:B0-----:R-:W-:-:S02]  /*4220*/  FMNMX R197, R252, R197, !PT ;  /* 0x000000c5fcc57209 */ /* 0x001fc40007800000 */
[----:B------:R-:W-:Y:S02]  /*4230*/  ISETP.GT.U32.AND.EX P5, PT, R167, RZ, PT, P5 ;  /* 0x000000ffa700720c */ /* 0x000fe40003fa4150 */
[----:B------:R-:W-:Y:S02]  /*4240*/  FSEL R100, R100, -INF , !P3 ;  /* 0xff80000064647808 */ /* 0x000fe40005800000 */
[----:B------:R-:W-:Y:S01]  /*4250*/  FMNMX R97, R96, R97, !PT ;  /* 0x0000006160617209 */ /* 0x000fe20007800000 */
[----:B------:R-:W0:Y:S01]  /*4260*/  SHFL.BFLY PT, R248, R197, 0x1, 0x1f ;  /* 0x0c201f00c5f87f89 */ /* 0x000e2200000e0000 */
[----:B------:R-:W-:Y:S02]  /*4270*/  FSEL R101, R101, -INF , !P5 ;  /* 0xff80000065657808 */ /* 0x000fe40006800000 */
[----:B------:R-:W-:-:S04]  /*4280*/  FMNMX R246, R100, R97, !PT ;  /* 0x0000006164f67209 */ /* 0x000fc80007800000 */
[----:B------:R-:W-:-:S05]  /*4290*/  FMNMX R246, R101, R246, !PT ;  /* 0x000000f665f67209 */ /* 0x000fca0007800000 */
[----:B------:R-:W1:Y:S01]  /*42a0*/  SHFL.BFLY PT, R165, R246, 0x2, 0x1f ;  /* 0x0c401f00f6a57f89 */ /* 0x000e6200000e0000 */
[----:B0-----:R-:W-:-:S04]  /*42b0*/  FMNMX R97, R197, R248, !PT ;  /* 0x000000f8c5617209 */ /* 0x001fc80007800000 */
[----:B------:R-:W-:-:S05]  /*42c0*/  FMNMX R97, R97, R22, !PT ;  /* 0x0000001661617209 */ /* 0x000fca0007800000 */
[----:B------:R-:W-:Y:S01]  /*42d0*/  FADD R167, R90, -R97 ;  /* 0x800000615aa77221 */ /* 0x000fe20000000000 */
[----:B-1----:R-:W-:-:S03]  /*42e0*/  FMNMX R90, R246, R165, !PT ;  /* 0x000000a5f65a7209 */ /* 0x002fc60007800000 */
[----:B------:R-:W-:Y:S01]  /*42f0*/  FMUL R165, R167, 1.4426950216293334961 ;  /* 0x3fb8aa3ba7a57820 */ /* 0x000fe20000400000 */
[--C-:B------:R-:W-:Y:S02]  /*4300*/  FADD R167, R91, -R97.reuse ;  /* 0x800000615ba77221 */ /* 0x100fe40000000000 */
[----:B------:R-:W0:Y:S02]  /*4310*/  SHFL.BFLY PT, R91, R90, 0x1, 0x1f ;  /* 0x0c201f005a5b7f89 */ /* 0x000e2400000e0000 */
[----:B------:R-:W-:Y:S01]  /*4320*/  FMUL R169, R167, 1.4426950216293334961 ;  /* 0x3fb8aa3ba7a97820 */ /* 0x000fe20000400000 */
[----:B------:R-:W-:-:S04]  /*4330*/  FADD R167, R94, -R97 ;  /* 0x800000615ea77221 */ /* 0x000fc80000000000 */
[----:B------:R-:W-:Y:S01]  /*4340*/  FMUL R171, R167, 1.4426950216293334961 ;  /* 0x3fb8aa3ba7ab7820 */ /* 0x000fe20000400000 */
[----:B------:R-:W-:-:S04]  /*4350*/  FADD R167, R95, -R97 ;  /* 0x800000615fa77221 */ /* 0x000fc80000000000 */
[----:B------:R-:W-:Y:S01]  /*4360*/  FMUL R175, R167, 1.4426950216293334961 ;  /* 0x3fb8aa3ba7af7820 */ /* 0x000fe20000400000 */
[----:B------:R-:W-:-:S04]  /*4370*/  FADD R167, R98, -R97 ;  /* 0x8000006162a77221 */ /* 0x000fc80000000000 */
[----:B------:R-:W-:Y:S01]  /*4380*/  FMUL R177, R167, 1.4426950216293334961 ;  /* 0x3fb8aa3ba7b17820 */ /* 0x000fe20000400000 */
[----:B------:R-:W-:-:S04]  /*4390*/  FADD R167, R99, -R97 ;  /* 0x8000006163a77221 */ /* 0x000fc80000000000 */
[----:B------:R-:W-:Y:S01]  /*43a0*/  FMUL R197, R167, 1.4426950216293334961 ;  /* 0x3fb8aa3ba7c57820 */ /* 0x000fe20000400000 */
[----:B0-----:R-:W-:-:S04]  /*43b0*/  FMNMX R91, R90, R91, !PT ;  /* 0x0000005b5a5b7209 */ /* 0x001fc80007800000 */
[----:B------:R-:W-:Y:S01]  /*43c0*/  FMNMX R167, R91, R194, !PT ;  /* 0x000000c25ba77209 */ /* 0x000fe20007800000 */
[----:B------:R-:W-:-:S04]  /*43d0*/  FADD R90, R102, -R97 ;  /* 0x80000061665a7221 */ /* 0x000fc80000000000 */
[----:B------:R-:W-:Y:S01]  /*43e0*/  FADD R88, R88, -R167 ;  /* 0x800000a758587221 */ /* 0x000fe20000000000 */
[----:B------:R-:W-:Y:S01]  /*43f0*/  FMUL R91, R90, 1.4426950216293334961 ;  /* 0x3fb8aa3b5a5b7820 */ /* 0x000fe20000400000 */
[----:B------:R-:W-:Y:S02]  /*4400*/  FADD R90, R103, -R97 ;  /* 0x80000061675a7221 */ /* 0x000fe40000000000 */
[----:B------:R-:W-:Y:S01]  /*4410*/  FMUL R248, R88, 1.4426950216293334961 ;  /* 0x3fb8aa3b58f87820 */ /* 0x000fe20000400000 */
[--C-:B------:R-:W-:Y:S01]  /*4420*/  FADD R88, R92, -R167.reuse ;  /* 0x800000a75c587221 */ /* 0x100fe20000000000 */
[----:B------:R-:W-:Y:S01]  /*4430*/  FMUL R246, R90, 1.4426950216293334961 ;  /* 0x3fb8aa3b5af67820 */ /* 0x000fe20000400000 */
[--C-:B------:R-:W-:Y:S02]  /*4440*/  FADD R163, R163, -R167.reuse ;  /* 0x800000a7a3a37221 */ /* 0x100fe40000000000 */
[----:B------:R-:W-:Y:S01]  /*4450*/  FMUL R90, R88, 1.4426950216293334961 ;  /* 0x3fb8aa3b585a7820 */ /* 0x000fe20000400000 */
[--C-:B------:R-:W-:Y:S01]  /*4460*/  FADD R88, R93, -R167.reuse ;  /* 0x800000a75d587221 */ /* 0x100fe20000000000 */
[----:B------:R0:W-:Y:S01]  /*4470*/  MUFU.EX2 R103, R91 ;  /* 0x0000005b00677308 */ /* 0x0001e20000000800 */
[--C-:B------:R-:W-:Y:S01]  /*4480*/  FADD R89, R89, -R167.reuse ;  /* 0x800000a759597221 */ /* 0x100fe20000000000 */
[--C-:B------:R-:W-:Y:S01]  /*4490*/  FADD R100, R100, -R167.reuse ;  /* 0x800000a764647221 */ /* 0x100fe20000000000 */
[--C-:B------:R-:W-:Y:S01]  /*44a0*/  FADD R101, R101, -R167.reuse ;  /* 0x800000a765657221 */ /* 0x100fe20000000000 */
[----:B------:R-:W-:Y:S01]  /*44b0*/  FMUL R163, R163, 1.4426950216293334961 ;  /* 0x3fb8aa3ba3a37820 */ /* 0x000fe20000400000 */
[----:B------:R-:W-:Y:S01]  /*44c0*/  FMUL R89, R89, 1.4426950216293334961 ;  /* 0x3fb8aa3b59597820 */ /* 0x000fe20000400000 */
[----:B------:R-:W-:Y:S01]  /*44d0*/  FMUL R100, R100, 1.4426950216293334961 ;  /* 0x3fb8aa3b64647820 */ /* 0x000fe20000400000 */
[----:B0-----:R-:W-:Y:S01]  /*44e0*/  FMUL R91, R88, 1.4426950216293334961 ;  /* 0x3fb8aa3b585b7820 */ /* 0x001fe20000400000 */
[----:B------:R-:W-:Y:S01]  /*44f0*/  FADD R88, R96, -R167 ;  /* 0x800000a760587221 */ /* 0x000fe20000000000 */
[----:B------:R-:W-:Y:S01]  /*4500*/  MUFU.EX2 R165, R165 ;  /* 0x000000a500a57308 */ /* 0x000fe20000000800 */
[----:B------:R-:W-:-:S02]  /*4510*/  FMUL R101, R101, 1.4426950216293334961 ;  /* 0x3fb8aa3b65657820 */ /* 0x000fc40000400000 */
[----:B------:R-:W-:-:S05]  /*4520*/  FMUL R88, R88, 1.4426950216293334961 ;  /* 0x3fb8aa3b58587820 */ /* 0x000fca0000400000 */
[----:B------:R-:W0:Y:S08]  /*4530*/  MUFU.EX2 R94, R169 ;  /* 0x000000a9005e7308 */ /* 0x000e300000000800 */
[----:B------:R-:W-:Y:S08]  /*4540*/  MUFU.EX2 R95, R171 ;  /* 0x000000ab005f7308 */ /* 0x000ff00000000800 */
[----:B------:R-:W1:Y:S08]  /*4550*/  MUFU.EX2 R98, R175 ;  /* 0x000000af00627308 */ /* 0x000e700000000800 */
[----:B------:R-:W-:Y:S08]  /*4560*/  MUFU.EX2 R99, R177 ;  /* 0x000000b100637308 */ /* 0x000ff00000000800 */
[----:B------:R-:W1:Y:S08]  /*4570*/  MUFU.EX2 R102, R197 ;  /* 0x000000c500667308 */ /* 0x000e700000000800 */
[----:B------:R-:W1:Y:S08]  /*4580*/  MUFU.EX2 R246, R246 ;  /* 0x000000f600f67308 */ /* 0x000e700000000800 */
[----:B------:R-:W-:Y:S08]  /*4590*/  MUFU.EX2 R163, R163 ;  /* 0x000000a300a37308 */ /* 0x000ff00000000800 */
[----:B------:R-:W1:Y:S08]  /*45a0*/  MUFU.EX2 R248, R248 ;  /* 0x000000f800f87308 */ /* 0x000e700000000800 */
[----:B------:R0:W-:Y:S08]  /*45b0*/  MUFU.EX2 R92, R89 ;  /* 0x00000059005c7308 */ /* 0x0001f00000000800 */
[----:B------:R1:W1:Y:S01]  /*45c0*/  MUFU.EX2 R93, R90 ;  /* 0x0000005a005d7308 */ /* 0x0002620000000800 */
[----:B--2---:R-:W-:Y:S07]  /*45d0*/  STS.U8 [R147+UR14+0x2000], R196 ;  /* 0x002000c493007988 */ /* 0x004fee000800000e */
[----:B------:R2:W-:Y:S01]  /*45e0*/  MUFU.EX2 R96, R91 ;  /* 0x0000005b00607308 */ /* 0x0005e20000000800 */
[----:B-----5:R-:W-:Y:S07]  /*45f0*/  STS.U8 [R147+UR14+0x2100], R200 ;  /* 0x002100c893007988 */ /* 0x020fee000800000e */
[----:B------:R-:W5:Y:S01]  /*4600*/  MUFU.EX2 R169, R88 ;  /* 0x0000005800a97308 */ /* 0x000f620000000800 */
[----:B---3--:R-:W-:Y:S07]  /*4610*/  STS.U8 [R147+UR14+0x2200], R204 ;  /* 0x002200cc93007988 */ /* 0x008fee000800000e */
[----:B------:R-:W-:Y:S01]  /*4620*/  MUFU.EX2 R100, R100 ;  /* 0x0000006400647308 */ /* 0x000fe20000000800 */
[----:B------:R-:W-:Y:S07]  /*4630*/  STS.U8 [R147+UR14+0x2300], R208 ;  /* 0x002300d093007988 */ /* 0x000fee000800000e */
[----:B------:R-:W3:Y:S01]  /*4640*/  MUFU.EX2 R101, R101 ;  /* 0x0000006500657308 */ /* 0x000ee20000000800 */
[----:B----4-:R-:W-:Y:S04]  /*4650*/  STS.U8 [R147+UR14+0x2400], R212 ;  /* 0x002400d493007988 */ /* 0x010fe8000800000e */
        /* <DEDUP_REMOVED lines=10> */
[----:B------:R4:W-:Y:S01]  /*4700*/  STS.U8 [R147+UR14+0x2f00], R176 ;  /* 0x002f00b093007988 */ /* 0x0009e2000800000e */
[----:B0-----:R-:W-:-:S03]  /*4710*/  F2FP.SATFINITE.E4M3.F32.PACK_AB_MERGE_C R89, R94, R165, RZ ;  /* 0x000000a55e59723e */ /* 0x001fc600048070ff */
[----:B------:R-:W-:Y:S01]  /*4720*/  STS.U8 [R23+UR14+0x2080], R198 ;  /* 0x002080c617007988 */ /* 0x000fe2000800000e */
[----:B-1----:R-:W-:-:S03]  /*4730*/  F2FP.SATFINITE.E4M3.F32.PACK_AB_MERGE_C R90, R98, R95, RZ ;  /* 0x0000005f625a723e */ /* 0x002fc600048070ff */
        /* <DEDUP_REMOVED lines=14> */
[----:B------:R-:W-:Y:S01]  /*4820*/  STS.U8 [R23+UR14+0x2f80], R170 ;  /* 0x002f80aa17007988 */ /* 0x000fe2000800000e */
[----:B------:R0:W-:Y:S06]  /*4830*/  MEMBAR.ALL.CTA ;  /* 0x0000000000007992 */ /* 0x0001ec0000008000 */
[----:B0-----:R-:W0:Y:S01]  /*4840*/  FENCE.VIEW.ASYNC.S ;  /* 0x00000000000073c6 */ /* 0x001e220000000000 */
[----:B--2---:R-:W-:-:S02]  /*4850*/  F2FP.SATFINITE.E4M3.F32.PACK_AB_MERGE_C R91, R102, R99, RZ ;  /* 0x00000063665b723e */ /* 0x004fc400048070ff */
[----:B------:R-:W-:Y:S02]  /*4860*/  F2FP.SATFINITE.E4M3.F32.PACK_AB_MERGE_C R171, R246, R103, RZ ;  /* 0x00000067f6ab723e */ /* 0x000fe400048070ff */
[----:B------:R-:W-:Y:S02]  /*4870*/  F2FP.SATFINITE.E4M3.F32.PACK_AB_MERGE_C R89, R248, R163, R89 ;  /* 0x000000a3f859723e */ /* 0x000fe40004807059 */
[----:B------:R-:W-:Y:S02]  /*4880*/  F2FP.SATFINITE.E4M3.F32.PACK_AB_MERGE_C R90, R93, R92, R90 ;  /* 0x0000005c5d5a723e */ /* 0x000fe4000480705a */
[----:B-----5:R-:W-:Y:S02]  /*4890*/  F2FP.SATFINITE.E4M3.F32.PACK_AB_MERGE_C R91, R169, R96, R91 ;  /* 0x00000060a95b723e */ /* 0x020fe4000480705b */
[----:B---3--:R-:W-:Y:S01]  /*48a0*/  F2FP.SATFINITE.E4M3.F32.PACK_AB_MERGE_C R88, R101, R100, R171 ;  /* 0x000000646558723e */ /* 0x008fe200048070ab */
[----:B------:R-:W-:Y:S01]  /*48b0*/  FADD R22, -R97, R22 ;  /* 0x0000001661167221 */ /* 0x000fe20000000100 */
[----:B------:R-:W-:-:S02]  /*48c0*/  SEL R171, R90, R89, !P6 ;  /* 0x000000595aab7207 */ /* 0x000fc40007000000 */
[----:B------:R-:W-:Y:S02]  /*48d0*/  SEL R89, R89, R90, !P6 ;  /* 0x0000005a59597207 */ /* 0x000fe40007000000 */
[----:B------:R-:W-:Y:S02]  /*48e0*/  LOP3.LUT R252, R152, 0x1, RZ, 0x3c, !PT ;  /* 0x0000000198fc7812 */ /* 0x000fe400078e3cff */
[----:B------:R-:W-:Y:S02]  /*48f0*/  SEL R175, R88, R91, !P6 ;  /* 0x0000005b58af7207 */ /* 0x000fe40007000000 */
[----:B------:R-:W-:Y:S01]  /*4900*/  SEL R91, R91, R88, !P6 ;  /* 0x000000585b5b7207 */ /* 0x000fe20007000000 */
[----:B------:R-:W-:Y:S01]  /*4910*/  FMUL R88, R22, 1.4426950216293334961 ;  /* 0x3fb8aa3b16587820 */ /* 0x000fe20000400000 */
[----:B------:R-:W-:Y:S01]  /*4920*/  FADD R22, -R167, R194 ;  /* 0x000000c2a7167221 */ /* 0x000fe20000000100 */
[----:B0-----:R-:W-:Y:S04]  /*4930*/  SHFL.IDX PT, R90, R171, R252, 0x1f ;  /* 0x00001ffcab5a7589 */ /* 0x001fe800000e0000 */
[----:B------:R-:W0:Y:S01]  /*4940*/  SHFL.IDX PT, R89, R89, R152, 0x1f ;  /* 0x00001f9859597589 */ /* 0x000e2200000e0000 */
[----:B------:R-:W-:-:S03]  /*4950*/  FMUL R22, R22, 1.4426950216293334961 ;  /* 0x3fb8aa3b16167820 */ /* 0x000fc60000400000 */
[----:B------:R-:W-:Y:S04]  /*4960*/  SHFL.IDX PT, R250, R175, R252, 0x1f ;  /* 0x00001ffcaffa7589 */ /* 0x000fe800000e0000 */
[----:B------:R-:W1:Y:S01]  /*4970*/  SHFL.IDX PT, R91, R91, R152, 0x1f ;  /* 0x00001f985b5b7589 */ /* 0x000e6200000e0000 */
[----:B----4-:R0:W2:Y:S08]  /*4980*/  MUFU.EX2 R176, R88 ;  /* 0x0000005800b07308 */ /* 0x0100b00000000800 */
[----:B------:R-:W3:Y:S01]  /*4990*/  MUFU.EX2 R22, R22 ;  /* 0x0000001600167308 */ /* 0x000ee20000000800 */
[----:B0-----:R-:W-:-:S02]  /*49a0*/  PRMT R88, R89, R21, R90 ;  /* 0x0000001559587216 */ /* 0x001fc4000000005a */
[----:B------:R-:W-:Y:S01]  /*49b0*/  PRMT R89, R89, R20, R90 ;  /* 0x0000001459597216 */ /* 0x000fe2000000005a */
[-C--:B--2---:R-:W-:Y:S01]  /*49c0*/  FMUL R26, R26, R176.reuse ;  /* 0x000000b01a1a7220 */ /* 0x084fe20000400000 */
[-C--:B------:R-:W-:Y:S01]  /*49d0*/  FMUL R27, R27, R176.reuse ;  /* 0x000000b01b1b7220 */ /* 0x080fe20000400000 */
        /* <DEDUP_REMOVED lines=29> */
[----:B------:R-:W-:Y:S01]  /*4bb0*/  FMUL R87, R87, R176 ;  /* 0x000000b057577220 */ /* 0x000fe20000400000 */
[-C--:B---3--:R-:W-:Y:S01]  /*4bc0*/  FMUL R24, R24, R22.reuse ;  /* 0x0000001618187220 */ /* 0x088fe20000400000 */
        /* <DEDUP_REMOVED lines=31> */
[----:B-1----:R-:W-:-:S02]  /*4dc0*/  PRMT R90, R91, R21, R250 ;  /* 0x000000155b5a7216 */ /* 0x002fc400000000fa */
[----:B------:R-:W-:Y:S01]  /*4dd0*/  PRMT R91, R91, R20, R250 ;  /* 0x000000145b5b7216 */ /* 0x000fe200000000fa */
[----:B------:R-:W-:Y:S06]  /*4de0*/  BAR.SYNC.DEFER_BLOCKING 0x0 ;  /* 0x0000000000007b1d */ /* 0x000fec0000010000 */
[----:B------:R-:W-:Y:S01]  /*4df0*/  UMOV UR19, 0xc0000010 ;  /* 0xc000001000137882 */ /* 0x000fe20000000000 */
[----:B------:R-:W-:-:S06]  /*4e00*/  WARPGROUP.ARRIVE ;  /* 0x00000000000079c5 */ /* 0x000fcc0000000000 */
[----:B------:R-:W-:Y:S01]  /*4e10*/  QGMMA.64x128x32.F32.E4M3.E4M3 R24, R88, gdesc[UR16], R24, gsb0 ;  /* 0x01e0001058187df3 */ /* 0x000fe20008000818 */
[----:B------:R-:W-:Y:S01]  /*4e20*/  FADD R94, R165, R94 ;  /* 0x0000005ea55e7221 */ /* 0x000fe20000000000 */
[----:B------:R-:W-:-:S03]  /*4e30*/  FADD R163, R163, R248 ;  /* 0x000000f8a3a37221 */ /* 0x000fc60000000000 */
        /* <DEDUP_REMOVED lines=11> */
[----:B------:R-:W-:-:S04]  /*4ef0*/  FADD R100, R101, R100 ;  /* 0x0000006465647221 */ /* 0x000fc80000000000 */
[----:B------:R-:W0:Y:S04]  /*4f00*/  SHFL.BFLY PT, R92, R103, 0x2, 0x1f ;  /* 0x0c401f00675c7f89 */ /* 0x000e2800000e0000 */
[----:B------:R-:W1:Y:S01]  /*4f10*/  SHFL.BFLY PT, R93, R100, 0x2, 0x1f ;  /* 0x0c401f00645d7f89 */ /* 0x000e6200000e0000 */
[----:B------:R-:W-:-:S04]  /*4f20*/  UIADD3 UR5, UP0, UR5, 0x20, URZ ;  /* 0x0000002005057890 */ /* 0x000fc8000ff1e03f */
[----:B------:R-:W-:Y:S01]  /*4f30*/  UIADD3.X UR6, URZ, UR6, URZ, UP0, !UPT ;  /* 0x000000063f067290 */ /* 0x000fe200087fe43f */
[----:B0-----:R-:W-:Y:S01]  /*4f40*/  FADD R94, R103, R92 ;  /* 0x0000005c675e7221 */ /* 0x001fe20000000000 */
[----:B-1----:R-:W-:-:S04]  /*4f50*/  FADD R93, R100, R93 ;  /* 0x0000005d645d7221 */ /* 0x002fc80000000000 */
[----:B------:R-:W0:Y:S04]  /*4f60*/  SHFL.BFLY PT, R95, R94, 0x1, 0x1f ;  /* 0x0c201f005e5f7f89 */ /* 0x000e2800000e0000 */
[----:B------:R-:W1:Y:S01]  /*4f70*/  SHFL.BFLY PT, R92, R93, 0x1, 0x1f ;  /* 0x0c201f005d5c7f89 */ /* 0x000e6200000e0000 */
[----:B------:R-:W-:Y:S01]  /*4f80*/  IMAD.U32 R96, RZ, RZ, UR6 ;  /* 0x00000006ff607e24 */ /* 0x000fe2000f8e00ff */
[----:B------:R-:W-:-:S04]  /*4f90*/  ISETP.LE.U32.AND P0, PT, R139, UR5, PT ;  /* 0x000000058b007c0c */ /* 0x000fc8000bf03070 */
[----:B------:R-:W-:Y:S01]  /*4fa0*/  ISETP.GE.U32.AND.EX P0, PT, R96, RZ, PT, P0 ;  /* 0x000000ff6000720c */ /* 0x000fe20003f06100 */
[----:B------:R-:W-:Y:S01]  /*4fb0*/  ULEA UR4, UR13, UR4, 0x5 ;  /* 0x000000040d047291 */ /* 0x000fe2000f8e283f */
[----:B------:R-:W-:Y:S02]  /*4fc0*/  IMAD R4, R161, 0x20, R4 ;  /* 0x00000020a1047824 */ /* 0x000fe400078e0204 */
[----:B------:R-:W-:Y:S02]  /*4fd0*/  IMAD.MOV.U32 R194, RZ, RZ, R167 ;  /* 0x000000ffffc27224 */ /* 0x000fe400078e00a7 */
[----:B0-----:R-:W-:Y:S01]  /*4fe0*/  FADD R99, R94, R95 ;  /* 0x0000005f5e637221 */ /* 0x001fe20000000000 */
[----:B-1----:R-:W-:-:S03]  /*4ff0*/  FADD R95, R93, R92 ;  /* 0x0000005c5d5f7221 */ /* 0x002fc60000000000 */
[----:B------:R-:W-:Y:S01]  /*5000*/  FFMA R193, R176, R193, R99 ;  /* 0x000000c1b0c17223 */ /* 0x000fe20000000063 */
[----:B------:R-:W-:Y:S02]  /*5010*/  IMAD.MOV.U32 R93, RZ, RZ, R167 ;  /* 0x000000ffff5d7224 */ /* 0x000fe400078e00a7 */
[----:B------:R-:W-:Y:S01]  /*5020*/  FFMA R195, R22, R195, R95 ;  /* 0x000000c316c37223 */ /* 0x000fe2000000005f */
[--C-:B------:R-:W-:Y:S02]  /*5030*/  IMAD.MOV.U32 R92, RZ, RZ, R97.reuse ;  /* 0x000000ffff5c7224 */ /* 0x100fe400078e0061 */
[----:B------:R-:W-:Y:S01]  /*5040*/  IMAD.MOV.U32 R22, RZ, RZ, R97 ;  /* 0x000000ffff167224 */ /* 0x000fe200078e0061 */
[----:B------:R-:W-:Y:S02]  /*5050*/  WARPGROUP.DEPBAR.LE gsb0, 0x0 ;  /* 0x00008000000079c5 */ /* 0x000fe40000010000 */
[----:B------:R-:W-:Y:S05]  /*5060*/  @!P0 BRA `(.L_x_1) ;  /* 0xffffffd400f08947 */ /* 0x000fea000383ffff */
.L_x_0:
[C---:B------:R-:W-:Y:S01]  /*5070*/  IMAD.SHL.U32 R4, R0.reuse, 0x4, RZ ;  /* 0x0000000400047824 */ /* 0x040fe200078e00ff */
[----:B------:R-:W-:Y:S01]  /*5080*/  LOP3.LUT R10, R0, 0x8, RZ, 0xc0, !PT ;  /* 0x00000008000a7812 */ /* 0x000fe200078ec0ff */
[----:B------:R-:W-:Y:S01]  /*5090*/  IMAD.SHL.U32 R5, R149, 0x10, RZ ;  /* 0x0000001095057824 */ /* 0x000fe200078e00ff */
[----:B------:R-:W-:Y:S01]  /*50a0*/  FSETP.GT.AND P0, PT, |R193|, 8.50705917302346158658e+37, PT ;  /* 0x7e800000c100780b */ /* 0x000fe20003f04200 */
[----:B------:R-:W-:Y:S01]  /*50b0*/  FMUL R6, R83, 0.25 ;  /* 0x3e80000053067820 */ /* 0x000fe20000400000 */
[----:B------:R-:W-:Y:S01]  /*50c0*/  LOP3.LUT R7, R4, 0xc0, RZ, 0xc0, !PT ;  /* 0x000000c004077812 */ /* 0x000fe200078ec0ff */
[----:B------:R-:W-:Y:S01]  /*50d0*/  FMUL R4, R87, 0.25 ;  /* 0x3e80000057047820 */ /* 0x000fe20000400000 */
[----:B------:R-:W-:Y:S01]  /*50e0*/  LOP3.LUT R16, R148, 0x380, RZ, 0xc0, !PT ;  /* 0x0000038094107812 */ /* 0x000fe200078ec0ff */
[----:B------:R-:W-:Y:S01]  /*50f0*/  FMUL R18, R193, 8388608 ;  /* 0x4b000000c1127820 */ /* 0x000fe20000400000 */
[----:B------:R-:W-:Y:S01]  /*5100*/  LEA R3, R10, UR14, 0x7 ;  /* 0x0000000e0a037c11 */ /* 0x000fe2000f8e38ff */
[----:B------:R-:W-:Y:S01]  /*5110*/  BAR.SYNC.DEFER_BLOCKING 0x0 ;  /* 0x0000000000007b1d */ /* 0x000fe20000010000 */
[----:B------:R-:W-:Y:S01]  /*5120*/  FSEL R87, R4, R87, P0 ;  /* 0x0000005704577208 */ /* 0x000fe20000000000 */
[----:B------:R-:W-:Y:S01]  /*5130*/  FMUL R4, R79, 0.25 ;  /* 0x3e8000004f047820 */ /* 0x000fe20000400000 */
[----:B------:R-:W-:Y:S01]  /*5140*/  IADD3 R16, R5, R3, R16 ;  /* 0x0000000305107210 */ /* 0x000fe20007ffe010 */
[----:B------:R-:W-:Y:S01]  /*5150*/  FMUL R5, R82, 0.25 ;  /* 0x3e80000052057820 */ /* 0x000fe20000400000 */
[----:B------:R-:W-:Y:S01]  /*5160*/  FMUL R3, R86, 0.25 ;  /* 0x3e80000056037820 */ /* 0x000fe20000400000 */
[----:B------:R-:W-:Y:S01]  /*5170*/  FSEL R83, R6, R83, P0 ;  /* 0x0000005306537208 */ /* 0x000fe20000000000 */
        /* <DEDUP_REMOVED lines=25> */
[----:B------:R-:W-:Y:S01]  /*5310*/  LEA R8, R149, UR14, 0x3 ;  /* 0x0000000e95087c11 */ /* 0x000fe2000f8e18ff */
[----:B------:R-:W0:Y:S01]  /*5320*/  LDC.64 R234, c[0x0][0x228] ;  /* 0x00008a00ffea7b82 */ /* 0x000e220000000a00 */
[----:B------:R-:W-:Y:S01]  /*5330*/  FSEL R89, R3, R70, P0 ;  /* 0x0000004603597208 */ /* 0x000fe20000000000 */
[----:B------:R-:W-:Y:S01]  /*5340*/  FMUL R3, R58, 0.25 ;  /* 0x3e8000003a037820 */ /* 0x000fe20000400000 */
[----:B------:R-:W-:Y:S01]  /*5350*/  FSEL R121, R4, R39, P0 ;  /* 0x0000002704797208 */ /* 0x000fe20000000000 */
[----:B------:R-:W-:Y:S01]  /*5360*/  FMUL R4, R85, 0.25 ;  /* 0x3e80000055047820 */ /* 0x000fe20000400000 */
[----:B------:R-:W-:Y:S01]  /*5370*/  FSEL R55, R6, R55, P0 ;  /* 0x0000003706377208 */ /* 0x000fe20000000000 */
[----:B------:R-:W-:Y:S01]  /*5380*/  IMAD.IADD R21, R7, 0x1, R8 ;  /* 0x0000000107157824 */ /* 0x000fe200078e0208 */
[----:B------:R-:W-:Y:S01]  /*5390*/  FSETP.GT.AND P1, PT, |R195|, 8.50705917302346158658e+37, PT ;  /* 0x7e800000c300780b */ /* 0x000fe20003f24200 */
[----:B------:R-:W-:Y:S01]  /*53a0*/  FMUL R6, R43, 0.25 ;  /* 0x3e8000002b067820 */ /* 0x000fe20000400000 */
[----:B------:R-:W-:Y:S01]  /*53b0*/  FSEL R111, R5, R46, P0 ;  /* 0x0000002e056f7208 */ /* 0x000fe20000000000 */
[----:B------:R-:W-:Y:S01]  /*53c0*/  FMUL R7, R62, 0.25 ;  /* 0x3e8000003e077820 */ /* 0x000fe20000400000 */
[----:B------:R-:W-:Y:S01]  /*53d0*/  FMUL R5, R34, 0.25 ;  /* 0x3e80000022057820 */ /* 0x000fe20000400000 */
[----:B------:R-:W-:Y:S01]  /*53e0*/  FSEL R97, R3, R58, P0 ;  /* 0x0000003a03617208 */ /* 0x000fe20000000000 */
        /* <DEDUP_REMOVED lines=40> */
[----:B------:R-:W-:Y:S01]  /*5670*/  FSETP.GEU.AND P3, PT, R193, 1.175494350822287508e-38, PT ;  /* 0x00800000c100780b */ /* 0x000fe20003f6e000 */
[----:B------:R-:W-:Y:S01]  /*5680*/  ULDC.64 UR4, c[0x0][0x270] ;  /* 0x00009c0000047ab9 */ /* 0x000fe20000000a00 */
        /* <DEDUP_REMOVED lines=8> */
[----:B------:R-:W-:Y:S01]  /*5710*/  FSEL R18, R18, R193, !P3 ;  /* 0x000000c112127208 */ /* 0x000fe20005800000 */
[----:B------:R-:W-:Y:S01]  /*5720*/  UIMAD UR4, UR15, UR4, URZ ;  /* 0x000000040f0472a4 */ /* 0x000fe2000f8e023f */
[----:B------:R-:W-:Y:S01]  /*5730*/  FSEL R49, R4, R49, P1 ;  /* 0x0000003104317208 */ /* 0x000fe20000800000 */
[----:B------:R-:W-:Y:S01]  /*5740*/  FMUL R4, R41, 0.25 ;  /* 0x3e80000029047820 */ /* 0x000fe20000400000 */
[C---:B------:R-:W-:Y:S01]  /*5750*/  FSETP.GEU.AND P4, PT, |R193|.reuse, 1.175494350822287508e-38, PT ;  /* 0x00800000c100780b */ /* 0x040fe20003f8e200 */
[----:B------:R-:W-:Y:S01]  /*5760*/  @P0 FMUL R193, R193, 0.25 ;  /* 0x3e800000c1c10820 */ /* 0x000fe20000400000 */
[----:B------:R-:W-:Y:S01]  /*5770*/  FSEL R47, R5, R56, P1 ;  /* 0x00000038052f7208 */ /* 0x000fe20000800000 */
[----:B------:R-:W-:Y:S01]  /*5780*/  FMUL R5, R48, 0.25 ;  /* 0x3e80000030057820 */ /* 0x000fe20000400000 */
[----:B------:R-:W-:Y:S01]  /*5790*/  FSEL R113, R7, R44, P1 ;  /* 0x0000002c07717208 */ /* 0x000fe20000800000 */
[----:B------:R-:W-:Y:S01]  /*57a0*/  VIADD R7, R18, 0xc0cafb0d ;  /* 0xc0cafb0d12077836 */ /* 0x000fe20000000000 */
        /* <DEDUP_REMOVED lines=10> */
[----:B------:R-:W-:Y:S01]  /*5850*/  LOP3.LUT R7, R7, 0xff800000, RZ, 0xc0, !PT ;  /* 0xff80000007077812 */ /* 0x000fe200078ec0ff */
[----:B------:R-:W-:Y:S01]  /*5860*/  @!P4 FMUL R193, R193, 16777216 ;  /* 0x4b800000c1c1c820 */ /* 0x000fe20000400000 */
[----:B------:R-:W-:Y:S01]  /*5870*/  FSEL R43, R3, R60, P1 ;  /* 0x0000003c032b7208 */ /* 0x000fe20000800000 */
[----:B------:R-:W-:Y:S01]  /*5880*/  FMUL R3, R52, 0.25 ;  /* 0x3e80000034037820 */ /* 0x000fe20000400000 */
[----:B------:R-:W-:Y:S01]  /*5890*/  FSEL R33, R8, R33, P1 ;  /* 0x0000002108217208 */ /* 0x000fe20000800000 */
[----:B------:R-:W-:Y:S01]  /*58a0*/  FMUL R8, R195, 8388608 ;  /* 0x4b000000c3087820 */ /* 0x000fe20000400000 */
[----:B------:R-:W-:Y:S01]  /*58b0*/  FSEL R65, R6, R65, P1 ;  /* 0x0000004106417208 */ /* 0x000fe20000800000 */
[----:B------:R-:W-:Y:S01]  /*58c0*/  FMUL R6, R57, 0.25 ;  /* 0x3e80000039067820 */ /* 0x000fe20000400000 */
[----:B------:R-:W-:Y:S01]  /*58d0*/  FSEL R29, R4, R29, P1 ;  /* 0x0000001d041d7208 */ /* 0x000fe20000800000 */
[----:B------:R-:W-:Y:S01]  /*58e0*/  @!P4 FMUL R11, R11, 16777216 ;  /* 0x4b8000000b0bc820 */ /* 0x000fe20000400000 */
[----:B------:R-:W-:Y:S01]  /*58f0*/  FSETP.GEU.AND P2, PT, R195, 1.175494350822287508e-38, PT ;  /* 0x00800000c300780b */ /* 0x000fe20003f4e000 */
[----:B------:R-:W-:Y:S01]  /*5900*/  @!P4 FMUL R87, R87, 16777216 ;  /* 0x4b8000005757c820 */ /* 0x000fe20000400000 */
[----:B------:R-:W-:Y:S01]  /*5910*/  FSEL R103, RZ, -23, P3 ;  /* 0xc1b80000ff677808 */ /* 0x000fe20001800000 */
[----:B------:R-:W-:Y:S01]  /*5920*/  @!P4 FMUL R83, R83, 16777216 ;  /* 0x4b8000005353c820 */ /* 0x000fe20000400000 */
[----:B------:R-:W-:Y:S01]  /*5930*/  I2FP.F32.S32 R4, R7 ;  /* 0x0000000700047245 */ /* 0x000fe20000201400 */
[----:B------:R-:W-:Y:S01]  /*5940*/  @!P4 FMUL R15, R15, 16777216 ;  /* 0x4b8000000f0fc820 */ /* 0x000fe20000400000 */
[----:B------:R-:W-:Y:S01]  /*5950*/  FSEL R125, R5, R36, P1 ;  /* 0x00000024057d7208 */ /* 0x000fe20000800000 */
[----:B------:R-:W-:Y:S01]  /*5960*/  FMUL R5, R28, 0.25 ;  /* 0x3e8000001c057820 */ /* 0x000fe20000400000 */
[----:B------:R-:W-:Y:S01]  /*5970*/  FSEL R51, R3, R52, P1 ;  /* 0x0000003403337208 */ /* 0x000fe20000800000 */
[----:B------:R-:W-:Y:S01]  /*5980*/  FMUL R3, R40, 0.25 ;  /* 0x3e80000028037820 */ /* 0x000fe20000400000 */
[----:B------:R-:W-:Y:S01]  /*5990*/  FSEL R8, R8, R195, !P2 ;  /* 0x000000c308087208 */ /* 0x000fe20005000000 */
[----:B------:R-:W-:Y:S01]  /*59a0*/  FFMA.FTZ R103, R4, 1.1920928955078125e-07, R103 ;  /* 0x3400000004677823 */ /* 0x000fe20000010067 */
[----:B------:R-:W-:Y:S01]  /*59b0*/  FSEL R57, R6, R57, P1 ;  /* 0x0000003906397208 */ /* 0x000fe20000800000 */
[----:B------:R-:W-:Y:S01]  /*59c0*/  FMUL R6, R45, 0.25 ;  /* 0x3e8000002d067820 */ /* 0x000fe20000400000 */
[----:B------:R-:W1:Y:S01]  /*59d0*/  MUFU.RCP R4, R193 ;  /* 0x000000c100047308 */ /* 0x000e620000001000 */
[----:B------:R-:W-:Y:S01]  /*59e0*/  FSEL R102, RZ, -23, P2 ;  /* 0xc1b80000ff667808 */ /* 0x000fe20001000000 */
[----:B------:R-:W-:Y:S01]  /*59f0*/  @!P4 FMUL R79, R79, 16777216 ;  /* 0x4b8000004f4fc820 */ /* 0x000fe20000400000 */
[----:B------:R-:W-:Y:S01]  /*5a00*/  FSEL R137, R5, R28, P1 ;  /* 0x0000001c05897208 */ /* 0x000fe20000800000 */
[----:B------:R-:W-:Y:S01]  /*5a10*/  VIADD R5, R8, 0xc0cafb0d ;  /* 0xc0cafb0d08057836 */ /* 0x000fe20000000000 */
[C---:B------:R-:W-:Y:S01]  /*5a20*/  FSETP.GEU.AND P2, PT, |R195|.reuse, 1.175494350822287508e-38, PT ;  /* 0x00800000c300780b */ /* 0x040fe20003f4e200 */
[----:B------:R-:W-:Y:S01]  /*5a30*/  @P1 FMUL R195, R195, 0.25 ;  /* 0x3e800000c3c31820 */ /* 0x000fe20000400000 */
        /* <DEDUP_REMOVED lines=9> */
[----:B------:R-:W-:Y:S01]  /*5ad0*/  FMUL R6, R25, 0.25 ;  /* 0x3e80000019067820 */ /* 0x000fe20000400000 */
[----:B------:R-:W-:Y:S01]  /*5ae0*/  I2FP.F32.S32 R9, R5 ;  /* 0x0000000500097245 */ /* 0x000fe20000201400 */
[----:B------:R-:W-:Y:S01]  /*5af0*/  @!P4 FMUL R75, R75, 16777216 ;  /* 0x4b8000004b4bc820 */ /* 0x000fe20000400000 */
        /* <DEDUP_REMOVED lines=26> */
[----:B------:R-:W-:Y:S01]  /*5ca0*/  FSEL R143, R3, R24, P1 ;  /* 0x00000018038f7208 */ /* 0x000fe20000800000 */
[----:B------:R-:W-:Y:S01]  /*5cb0*/  FFMA.FTZ R102, R9, 1.1920928955078125e-07, R102 ;  /* 0x3400000009667823 */ /* 0x000fe20000010066 */
[----:B------:R-:W-:Y:S01]  /*5cc0*/  FSEL R25, R6, R25, P1 ;  /* 0x0000001906197208 */ /* 0x000fe20000800000 */
[----:B-1----:R-:W-:Y:S01]  /*5cd0*/  FMUL R14, R4, R11 ;  /* 0x0000000b040e7220 */ /* 0x002fe20000400000 */
[----:B------:R-:W-:Y:S01]  /*5ce0*/  LEA.HI R3, R10, R21, RZ, 0x1f ;  /* 0x000000150a037211 */ /* 0x000fe200078ff8ff */
[C---:B------:R-:W-:Y:S01]  /*5cf0*/  FMUL R21, R4.reuse, R87 ;  /* 0x0000005704157220 */ /* 0x040fe20000400000 */
        /* <DEDUP_REMOVED lines=29> */
[----:B------:R-:W-:Y:S01]  /*5ed0*/  FMUL R70, R4, R141 ;  /* 0x0000008d04467220 */ /* 0x000fe20000400000 */
[----:B------:R-:W1:Y:S01]  /*5ee0*/  LDC R17, c[0x0][0x278] ;  /* 0x00009e00ff117b82 */ /* 0x000e620000000800 */
[----:B------:R-:W2:Y:S01]  /*5ef0*/  MUFU.RCP R4, R195 ;  /* 0x000000c300047308 */ /* 0x000ea20000001000 */
        /* <DEDUP_REMOVED lines=32> */
[C---:B--2---:R-:W-:Y:S01]  /*6100*/  FMUL R19, R4.reuse, R85 ;  /* 0x0000005504137220 */ /* 0x044fe20000400000 */
        /* <DEDUP_REMOVED lines=31> */
[----:B------:R-:W-:Y:S01]  /*6300*/  F2FP.SATFINITE.E4M3.F32.PACK_AB_MERGE_C R25, R25, R72, RZ ;  /* 0x000000481919723e */ /* 0x000fe200048070ff */
[----:B------:R-:W-:Y:S01]  /*6310*/  IMAD.IADD R5, R8, 0x1, -R5 ;  /* 0x0000000108057824 */ /* 0x000fe200078e0a05 */
[----:B------:R-:W-:Y:S01]  /*6320*/  F2FP.SATFINITE.E4M3.F32.PACK_AB_MERGE_C R29, R29, R68, RZ ;  /* 0x000000441d1d723e */ /* 0x000fe200048070ff */
[----:B------:R-:W-:Y:S01]  /*6330*/  IMAD.IADD R7, R18, 0x1, -R7 ;  /* 0x0000000112077824 */ /* 0x000fe200078e0a07 */
[----:B------:R-:W-:-:S02]  /*6340*/  F2FP.SATFINITE.E4M3.F32.PACK_AB_MERGE_C R33, R33, R4, RZ ;  /* 0x000000042121723e */ /* 0x000fc400048070ff */
[----:B------:R-:W-:Y:S02]  /*6350*/  SHF.R.U32.HI R13, RZ, 0x6, R0 ;  /* 0x00000006ff0d7819 */ /* 0x000fe40000011600 */
[----:B------:R-:W-:Y:S02]  /*6360*/  F2FP.SATFINITE.E4M3.F32.PACK_AB_MERGE_C R11, R11, R50, RZ ;  /* 0x000000320b0b723e */ /* 0x000fe400048070ff */
[----:B------:R-:W-:Y:S02]  /*6370*/  LOP3.LUT R25, R25, 0xffff, RZ, 0xc0, !PT ;  /* 0x0000ffff19197812 */ /* 0x000fe400078ec0ff */
[----:B------:R-:W-:Y:S02]  /*6380*/  LOP3.LUT R50, R29, 0xffff, RZ, 0xc0, !PT ;  /* 0x0000ffff1d327812 */ /* 0x000fe400078ec0ff */
[----:B------:R-:W-:Y:S02]  /*6390*/  LOP3.LUT R33, R33, 0xffff, RZ, 0xc0, !PT ;  /* 0x0000ffff21217812 */ /* 0x000fe400078ec0ff */
[----:B------:R-:W-:-:S02]  /*63a0*/  F2FP.SATFINITE.E4M3.F32.PACK_AB_MERGE_C R70, R139, R70, RZ ;  /* 0x000000468b46723e */ /* 0x000fc400048070ff */
[----:B------:R-:W-:Y:S02]  /*63b0*/  F2FP.SATFINITE.E4M3.F32.PACK_AB_MERGE_C R66, R133, R66, RZ ;  /* 0x000000428542723e */ /* 0x000fe400048070ff */
[----:B------:R-:W-:Y:S02]  /*63c0*/  F2FP.SATFINITE.E4M3.F32.PACK_AB_MERGE_C R64, R127, R64, RZ ;  /* 0x000000407f40723e */ /* 0x000fe400048070ff */
[----:B------:R-:W-:Y:S02]  /*63d0*/  F2FP.SATFINITE.E4M3.F32.PACK_AB_MERGE_C R58, R115, R58, RZ ;  /* 0x0000003a733a723e */ /* 0x000fe400048070ff */
[----:B------:R-:W-:Y:S02]  /*63e0*/  F2FP.SATFINITE.E4M3.F32.PACK_AB_MERGE_C R54, R109, R54, RZ ;  /* 0x000000366d36723e */ /* 0x000fe400048070ff */
[----:B------:R-:W-:Y:S02]  /*63f0*/  F2FP.SATFINITE.E4M3.F32.PACK_AB_MERGE_C R52, R101, R52, RZ ;  /* 0x000000346534723e */ /* 0x000fe400048070ff */
[----:B------:R-:W-:-:S02]  /*6400*/  F2FP.SATFINITE.E4M3.F32.PACK_AB_MERGE_C R41, R41, R60, RZ ;  /* 0x0000003c2929723e */ /* 0x000fc400048070ff */
[----:B------:R-:W-:Y:S02]  /*6410*/  SGXT.U32 R60, R13, 0x1 ;  /* 0x000000010d3c781a */ /* 0x000fe40000000000 */
[----:B------:R-:W-:Y:S02]  /*6420*/  F2FP.SATFINITE.E4M3.F32.PACK_AB_MERGE_C R21, R21, R14, RZ ;  /* 0x0000000e1515723e */ /* 0x000fe400048070ff */
[----:B------:R-:W-:Y:S02]  /*6430*/  F2FP.SATFINITE.E4M3.F32.PACK_AB_MERGE_C R4, R37, R62, RZ ;  /* 0x0000003e2504723e */ /* 0x000fe400048070ff */
[----:B------:R-:W-:Y:S02]  /*6440*/  PRMT R14, R33, 0x3340, R0 ;  /* 0x00003340210e7816 */ /* 0x000fe40000000000 */
[----:B------:R-:W-:Y:S02]  /*6450*/  PRMT R13, R25, 0x3340, R50 ;  /* 0x00003340190d7816 */ /* 0x000fe40000000032 */
[----:B------:R-:W-:-:S02]  /*6460*/  F2FP.SATFINITE.E4M3.F32.PACK_AB_MERGE_C R45, R45, R56, RZ ;  /* 0x000000382d2d723e */ /* 0x000fc400048070ff */
[----:B------:R-:W-:Y:S02]  /*6470*/  LOP3.LUT R70, R70, 0xffff, RZ, 0xc0, !PT ;  /* 0x0000ffff46467812 */ /* 0x000fe400078ec0ff */
[----:B------:R-:W-:Y:S02]  /*6480*/  LOP3.LUT R27, R66, 0xffff, RZ, 0xc0, !PT ;  /* 0x0000ffff421b7812 */ /* 0x000fe400078ec0ff */
[----:B------:R-:W-:Y:S02]  /*6490*/  LOP3.LUT R31, R64, 0xffff, RZ, 0xc0, !PT ;  /* 0x0000ffff401f7812 */ /* 0x000fe400078ec0ff */
[----:B------:R-:W-:Y:S02]  /*64a0*/  LOP3.LUT R58, R58, 0xffff, RZ, 0xc0, !PT ;  /* 0x0000ffff3a3a7812 */ /* 0x000fe400078ec0ff */
[----:B------:R-:W-:Y:S02]  /*64b0*/  LOP3.LUT R37, R54, 0xffff, RZ, 0xc0, !PT ;  /* 0x0000ffff36257812 */ /* 0x000fe400078ec0ff */
[----:B------:R-:W-:-:S02]  /*64c0*/  LOP3.LUT R39, R52, 0xffff, RZ, 0xc0, !PT ;  /* 0x0000ffff34277812 */ /* 0x000fc400078ec0ff */
[----:B------:R-:W-:Y:S02]  /*64d0*/  F2FP.SATFINITE.E4M3.F32.PACK_AB_MERGE_C R57, R57, R24, RZ ;  /* 0x000000183939723e */ /* 0x000fe400048070ff */
[----:B------:R-:W-:Y:S02]  /*64e0*/  F2FP.SATFINITE.E4M3.F32.PACK_AB_MERGE_C R46, R61, R46, RZ ;  /* 0x0000002e3d2e723e */ /* 0x000fe400048070ff */
[----:B------:R-:W-:Y:S02]  /*64f0*/  F2FP.SATFINITE.E4M3.F32.PACK_AB_MERGE_C R44, R65, R44, RZ ;  /* 0x0000002c412c723e */ /* 0x000fe400048070ff */
[----:B------:R-:W-:Y:S01]  /*6500*/  F2FP.SATFINITE.E4M3.F32.PACK_AB_MERGE_C R49, R49, R20, RZ ;  /* 0x000000143131723e */ /* 0x000fe200048070ff */
[----:B-1----:R-:W-:Y:S01]  /*6510*/  IMAD R20, R60, R17, RZ ;  /* 0x000000113c147224 */ /* 0x002fe200078e02ff */
[----:B------:R-:W-:Y:S02]  /*6520*/  F2FP.SATFINITE.E4M3.F32.PACK_AB_MERGE_C R19, R19, R22, RZ ;  /* 0x000000161313723e */ /* 0x000fe400048070ff */
[----:B------:R-:W-:Y:S01]  /*6530*/  PRMT R68, R13, 0x5410, R14 ;  /* 0x000054100d447816 */ /* 0x000fe2000000000e */
[----:B------:R-:W-:Y:S01]  /*6540*/  IMAD R24, R17, 0x2, R20 ;  /* 0x0000000211187824 */ /* 0x000fe200078e0214 */
[----:B------:R-:W-:-:S02]  /*6550*/  LOP3.LUT R56, R45, 0xffff, RZ, 0xc0, !PT ;  /* 0x0000ffff2d387812 */ /* 0x000fc400078ec0ff */
[--C-:B------:R-:W-:Y:S02]  /*6560*/  PRMT R22, R31, 0x3340, R0.reuse ;  /* 0x000033401f167816 */ /* 0x100fe40000000000 */
[----:B------:R-:W-:Y:S02]  /*6570*/  PRMT R15, R70, 0x3340, R27 ;  /* 0x00003340460f7816 */ /* 0x000fe4000000001b */
[----:B------:R-:W-:Y:S02]  /*6580*/  PRMT R14, R39, 0x3340, R0 ;  /* 0x00003340270e7816 */ /* 0x000fe40000000000 */
[----:B------:R-:W-:Y:S02]  /*6590*/  PRMT R13, R58, 0x3340, R37 ;  /* 0x000033403a0d7816 */ /* 0x000fe40000000025 */
[----:B------:R-:W-:Y:S02]  /*65a0*/  LOP3.LUT R57, R57, 0xffff, RZ, 0xc0, !PT ;  /* 0x0000ffff39397812 */ /* 0x000fe400078ec0ff */
[----:B------:R-:W-:-:S02]  /*65b0*/  LOP3.LUT R60, R46, 0xffff, RZ, 0xc0, !PT ;  /* 0x0000ffff2e3c7812 */ /* 0x000fc400078ec0ff */
[----:B------:R-:W-:Y:S02]  /*65c0*/  LOP3.LUT R45, R44, 0xffff, RZ, 0xc0, !PT ;  /* 0x0000ffff2c2d7812 */ /* 0x000fe400078ec0ff */
[----:B------:R-:W-:Y:S02]  /*65d0*/  F2FP.SATFINITE.E4M3.F32.PACK_AB_MERGE_C R73, R73, R40, RZ ;  /* 0x000000284949723e */ /* 0x000fe400048070ff */
[----:B------:R-:W-:Y:S02]  /*65e0*/  F2FP.SATFINITE.E4M3.F32.PACK_AB_MERGE_C R77, R77, R38, RZ ;  /* 0x000000264d4d723e */ /* 0x000fe400048070ff */
[----:B------:R-:W-:Y:S02]  /*65f0*/  F2FP.SATFINITE.E4M3.F32.PACK_AB_MERGE_C R81, R81, R32, RZ ;  /* 0x000000205151723e */ /* 0x000fe400048070ff */
[----:B------:R-:W-:Y:S02]  /*6600*/  LOP3.LUT R41, R41, 0xffff, RZ, 0xc0, !PT ;  /* 0x0000ffff29297812 */ /* 0x000fe400078ec0ff */
[----:B------:R-:W-:-:S02]  /*6610*/  LOP3.LUT R49, R49, 0xffff, RZ, 0xc0, !PT ;  /* 0x0000ffff31317812 */ /* 0x000fc400078ec0ff */
[----:B------:R-:W-:Y:S02]  /*6620*/  PRMT R88, R15, 0x5410, R22 ;  /* 0x000054100f587816 */ /* 0x000fe40000000016 */
[----:B------:R-:W-:Y:S02]  /*6630*/  PRMT R106, R13, 0x5410, R14 ;  /* 0x000054100d6a7816 */ /* 0x000fe4000000000e */
[----:B------:R-:W-:Y:S02]  /*6640*/  F2FP.SATFINITE.E4M3.F32.PACK_AB_MERGE_C R48, R59, R48, RZ ;  /* 0x000000303b30723e */ /* 0x000fe400048070ff */
[----:B------:R-:W-:Y:S01]  /*6650*/  F2FP.SATFINITE.E4M3.F32.PACK_AB_MERGE_C R63, R63, R26, RZ ;  /* 0x0000001a3f3f723e */ /* 0x000fe200048070ff */
[----:B------:R-:W-:Y:S01]  /*6660*/  IMAD R26, R17, 0x2, R24 ;  /* 0x00000002111a7824 */ /* 0x000fe200078e0218 */
[----:B------:R-:W-:Y:S02]  /*6670*/  F2FP.SATFINITE.E4M3.F32.PACK_AB_MERGE_C R67, R67, R28, RZ ;  /* 0x0000001c4343723e */ /* 0x000fe400048070ff */
[----:B------:R-:W-:Y:S01]  /*6680*/  PRMT R22, R45, 0x3340, R0 ;  /* 0x000033402d167816 */ /* 0x000fe20000000000 */
[----:B------:R-:W-:Y:S01]  /*6690*/  IMAD R28, R17, 0x2, R26 ;  /* 0x00000002111c7824 */ /* 0x000fe200078e021a */
[----:B------:R-:W-:-:S02]  /*66a0*/  PRMT R15, R57, 0x3340, R60 ;  /* 0x00003340390f7816 */ /* 0x000fc4000000003c */
[----:B------:R-:W-:Y:S02]  /*66b0*/  SHF.R.U32.HI R13, RZ, 0x8, R25 ;  /* 0x00000008ff0d7819 */ /* 0x000fe40000011619 */
[----:B------:R-:W-:Y:S02]  /*66c0*/  SHF.R.U32.HI R14, RZ, 0x8, R50 ;  /* 0x00000008ff0e7819 */ /* 0x000fe40000011632 */
[----:B------:R-:W-:Y:S02]  /*66d0*/  LOP3.LUT R73, R73, 0xffff, RZ, 0xc0, !PT ;  /* 0x0000ffff49497812 */ /* 0x000fe400078ec0ff */
[----:B------:R-:W-:Y:S02]  /*66e0*/  LOP3.LUT R66, R77, 0xffff, RZ, 0xc0, !PT ;  /* 0x0000ffff4d427812 */ /* 0x000fe400078ec0ff */
[----:B------:R-:W-:Y:S02]  /*66f0*/  LOP3.LUT R81, R81, 0xffff, RZ, 0xc0, !PT ;  /* 0x0000ffff51517812 */ /* 0x000fe400078ec0ff */
[----:B------:R-:W-:-:S02]  /*6700*/  F2FP.SATFINITE.E4M3.F32.PACK_AB_MERGE_C R10, R10, R35, RZ ;  /* 0x000000230a0a723e */ /* 0x000fc400048070ff */
[----:B------:R-:W-:Y:S02]  /*6710*/  PRMT R40, R49, 0x3340, R0 ;  /* 0x0000334031287816 */ /* 0x000fe40000000000 */
[----:B------:R-:W-:Y:S02]  /*6720*/  PRMT R23, R41, 0x3340, R56 ;  /* 0x0000334029177816 */ /* 0x000fe40000000038 */
[----:B------:R-:W-:Y:S02]  /*6730*/  LOP3.LUT R43, R48, 0xffff, RZ, 0xc0, !PT ;  /* 0x0000ffff302b7812 */ /* 0x000fe400078ec0ff */
[----:B------:R-:W-:Y:S02]  /*6740*/  LOP3.LUT R67, R67, 0xffff, RZ, 0xc0, !PT ;  /* 0x0000ffff43437812 */ /* 0x000fe400078ec0ff */
[----:B------:R-:W-:Y:S02]  /*6750*/  LOP3.LUT R64, R63, 0xffff, RZ, 0xc0, !PT ;  /* 0x0000ffff3f407812 */ /* 0x000fe400078ec0ff */
[----:B------:R-:W-:-:S02]  /*6760*/  PRMT R35, R15, 0x5410, R22 ;  /* 0x000054100f237816 */ /* 0x000fc40000000016 */
[----:B------:R-:W-:Y:S02]  /*6770*/  LOP3.LUT R14, R14, 0xffff, RZ, 0xc0, !PT ;  /* 0x0000ffff0e0e7812 */ /* 0x000fe400078ec0ff */
[----:B------:R-:W-:Y:S02]  /*6780*/  LOP3.LUT R13, R13, 0xffff, RZ, 0xc0, !PT ;  /* 0x0000ffff0d0d7812 */ /* 0x000fe400078ec0ff */
[----:B------:R-:W-:Y:S01]  /*6790*/  F2FP.SATFINITE.E4M3.F32.PACK_AB_MERGE_C R75, R75, R30, RZ ;  /* 0x0000001e4b4b723e */ /* 0x000fe200048070ff */
[----:B------:R-:W-:Y:S01]  /*67a0*/  IMAD R30, R17, 0x2, R28 ;  /* 0x00000002111e7824 */ /* 0x000fe200078e021c */
[----:B------:R-:W-:Y:S02]  /*67b0*/  F2FP.SATFINITE.E4M3.F32.PACK_AB_MERGE_C R36, R79, R36, RZ ;  /* 0x000000244f24723e */ /* 0x000fe400048070ff */
[----:B------:R-:W-:Y:S01]  /*67c0*/  F2FP.SATFINITE.E4M3.F32.PACK_AB_MERGE_C R83, R83, R34, RZ ;  /* 0x000000225353723e */ /* 0x000fe200048070ff */
[----:B------:R-:W-:Y:S01]  /*67d0*/  IMAD R32, R17, 0x2, R30 ;  /* 0x0000000211207824 */ /* 0x000fe200078e021e */
[----:B------:R-:W-:-:S02]  /*67e0*/  PRMT R22, R81, 0x3340, R0 ;  /* 0x0000334051167816 */ /* 0x000fc40000000000 */
[----:B------:R-:W-:Y:S01]  /*67f0*/  PRMT R15, R73, 0x3340, R66 ;  /* 0x00003340490f7816 */ /* 0x000fe20000000042 */
[----:B------:R-:W-:Y:S01]  /*6800*/  IMAD R34, R17, 0x2, R32 ;  /* 0x0000000211227824 */ /* 0x000fe200078e0220 */
[----:B------:R-:W-:Y:S02]  /*6810*/  PRMT R29, R23, 0x5410, R40 ;  /* 0x00005410171d7816 */ /* 0x000fe40000000028 */
[----:B------:R-:W-:Y:S01]  /*6820*/  PRMT R44, R67, 0x3340, R0 ;  /* 0x00003340432c7816 */ /* 0x000fe20000000000 */
[----:B------:R-:W-:Y:S01]  /*6830*/  IMAD R38, R17, 0x4, R34 ;  /* 0x0000000411267824 */ /* 0x000fe200078e0222 */
[----:B------:R-:W-:Y:S02]  /*6840*/  PRMT R23, R43, 0x3340, R64 ;  /* 0x000033402b177816 */ /* 0x000fe40000000040 */
[----:B------:R-:W-:Y:S01]  /*6850*/  PRMT R25, R13, 0x3340, R14 ;  /* 0x000033400d197816 */ /* 0x000fe2000000000e */
[----:B------:R-:W-:Y:S01]  /*6860*/  IMAD R40, R17, 0x2, R38 ;  /* 0x0000000211287824 */ /* 0x000fe200078e0226 */
[----:B------:R-:W-:-:S02]  /*6870*/  LOP3.LUT R75, R75, 0xffff, RZ, 0xc0, !PT ;  /* 0x0000ffff4b4b7812 */ /* 0x000fc400078ec0ff */
[----:B------:R-:W-:Y:S02]  /*6880*/  LOP3.LUT R74, R36, 0xffff, RZ, 0xc0, !PT ;  /* 0x0000ffff244a7812 */ /* 0x000fe400078ec0ff */
[----:B------:R-:W-:Y:S02]  /*6890*/  LOP3.LUT R83, R83, 0xffff, RZ, 0xc0, !PT ;  /* 0x0000ffff53537812 */ /* 0x000fe400078ec0ff */
[----:B------:R-:W-:Y:S02]  /*68a0*/  PRMT R130, R15, 0x5410, R22 ;  /* 0x000054100f827816 */ /* 0x000fe40000000016 */
[----:B------:R-:W-:Y:S02]  /*68b0*/  SHF.R.U32.HI R14, RZ, 0x8, R27 ;  /* 0x00000008ff0e7819 */ /* 0x000fe4000001161b */
[----:B------:R-:W-:Y:S02]  /*68c0*/  SHF.R.U32.HI R13, RZ, 0x8, R70 ;  /* 0x00000008ff0d7819 */ /* 0x000fe40000011646 */
[----:B------:R-:W-:-:S02]  /*68d0*/  SHF.R.U32.HI R15, RZ, 0x8, R33 ;  /* 0x00000008ff0f7819 */ /* 0x000fc40000011621 */
[----:B------:R-:W-:Y:S02]  /*68e0*/  PRMT R118, R23, 0x5410, R44 ;  /* 0x0000541017767816 */ /* 0x000fe4000000002c */
[----:B------:R-:W-:Y:S02]  /*68f0*/  PRMT R36, R83, 0x3340, R0 ;  /* 0x0000334053247816 */ /* 0x000fe40000000000 */
[----:B------:R-:W-:Y:S02]  /*6900*/  PRMT R23, R75, 0x3340, R74 ;  /* 0x000033404b177816 */ /* 0x000fe4000000004a */
[----:B------:R-:W-:Y:S02]  /*6910*/  LOP3.LUT R14, R14, 0xffff, RZ, 0xc0, !PT ;  /* 0x0000ffff0e0e7812 */ /* 0x000fe400078ec0ff */
[----:B------:R-:W-:Y:S02]  /*6920*/  LOP3.LUT R13, R13, 0xffff, RZ, 0xc0, !PT ;  /* 0x0000ffff0d0d7812 */ /* 0x000fe400078ec0ff */
[----:B------:R-:W-:-:S02]  /*6930*/  SHF.R.U32.HI R22, RZ, 0x8, R31 ;  /* 0x00000008ff167819 */ /* 0x000fc4000001161f */
[----:B------:R-:W-:Y:S02]  /*6940*/  LOP3.LUT R15, R15, 0xffff, RZ, 0xc0, !PT ;  /* 0x0000ffff0f0f7812 */ /* 0x000fe400078ec0ff */
[----:B------:R-:W-:Y:S02]  /*6950*/  PRMT R134, R23, 0x5410, R36 ;  /* 0x0000541017867816 */ /* 0x000fe40000000024 */
[----:B------:R-:W-:Y:S02]  /*6960*/  PRMT R27, R13, 0x3340, R14 ;  /* 0x000033400d1b7816 */ /* 0x000fe4000000000e */
[----:B------:R-:W-:Y:S02]  /*6970*/  LOP3.LUT R23, R22, 0xffff, RZ, 0xc0, !PT ;  /* 0x0000ffff16177812 */ /* 0x000fe400078ec0ff */
[----:B------:R-:W-:Y:S02]  /*6980*/  PRMT R36, R15, 0x3340, R0 ;  /* 0x000033400f247816 */ /* 0x000fe40000000000 */
[----:B------:R-:W-:-:S02]  /*6990*/  SHF.R.U32.HI R13, RZ, 0x8, R41 ;  /* 0x00000008ff0d7819 */ /* 0x000fc40000011629 */
[----:B------:R-:W-:Y:S02]  /*69a0*/  SHF.R.U32.HI R15, RZ, 0x8, R56 ;  /* 0x00000008ff0f7819 */ /* 0x000fe40000011638 */
[----:B------:R-:W-:Y:S02]  /*69b0*/  SHF.R.U32.HI R14, RZ, 0x8, R58 ;  /* 0x00000008ff0e7819 */ /* 0x000fe4000001163a */
[----:B------:R-:W-:Y:S02]  /*69c0*/  SHF.R.U32.HI R22, RZ, 0x8, R37 ;  /* 0x00000008ff167819 */ /* 0x000fe40000011625 */
[----:B------:R-:W-:Y:S02]  /*69d0*/  LOP3.LUT R58, R13, 0xffff, RZ, 0xc0, !PT ;  /* 0x0000ffff0d3a7812 */ /* 0x000fe400078ec0ff */
[----:B------:R-:W-:Y:S02]  /*69e0*/  LOP3.LUT R15, R15, 0xffff, RZ, 0xc0, !PT ;  /* 0x0000ffff0f0f7812 */ /* 0x000fe400078ec0ff */
[----:B------:R-:W-:-:S02]  /*69f0*/  LOP3.LUT R22, R22, 0xffff, RZ, 0xc0, !PT ;  /* 0x0000ffff16167812 */ /* 0x000fc400078ec0ff */
[----:B------:R-:W-:Y:S02]  /*6a00*/  LOP3.LUT R13, R14, 0xffff, RZ, 0xc0, !PT ;  /* 0x0000ffff0e0d7812 */ /* 0x000fe400078ec0ff */
[----:B------:R-:W-:Y:S02]  /*6a10*/  PRMT R52, R23, 0x3340, R0 ;  /* 0x0000334017347816 */ /* 0x000fe40000000000 */
[----:B------:R-:W-:Y:S02]  /*6a20*/  SHF.R.U32.HI R23, RZ, 0x8, R49 ;  /* 0x00000008ff177819 */ /* 0x000fe40000011631 */
[----:B------:R-:W-:Y:S02]  /*6a30*/  PRMT R31, R58, 0x3340, R15 ;  /* 0x000033403a1f7816 */ /* 0x000fe4000000000f */
[----:B------:R-:W-:Y:S02]  /*6a40*/  PRMT R33, R13, 0x3340, R22 ;  /* 0x000033400d217816 */ /* 0x000fe40000000016 */
[----:B------:R-:W-:-:S02]  /*6a50*/  SHF.R.U32.HI R13, RZ, 0x8, R39 ;  /* 0x00000008ff0d7819 */ /* 0x000fc40000011627 */
[----:B------:R-:W-:Y:S02]  /*6a60*/  SHF.R.U32.HI R15, RZ, 0x8, R60 ;  /* 0x00000008ff0f7819 */ /* 0x000fe4000001163c */
[----:B------:R-:W-:Y:S02]  /*6a70*/  SHF.R.U32.HI R14, RZ, 0x8, R57 ;  /* 0x00000008ff0e7819 */ /* 0x000fe40000011639 */
[----:B------:R-:W-:Y:S02]  /*6a80*/  LOP3.LUT R23, R23, 0xffff, RZ, 0xc0, !PT ;  /* 0x0000ffff17177812 */ /* 0x000fe400078ec0ff */
[----:B------:R-:W-:Y:S02]  /*6a90*/  SHF.R.U32.HI R22, RZ, 0x8, R45 ;  /* 0x00000008ff167819 */ /* 0x000fe4000001162d */
[----:B------:R-:W-:Y:S02]  /*6aa0*/  LOP3.LUT R13, R13, 0xffff, RZ, 0xc0, !PT ;  /* 0x0000ffff0d0d7812 */ /* 0x000fe400078ec0ff */
[----:B------:R-:W-:-:S02]  /*6ab0*/  LOP3.LUT R15, R15, 0xffff, RZ, 0xc0, !PT ;  /* 0x0000ffff0f0f7812 */ /* 0x000fc400078ec0ff */
[----:B------:R-:W-:Y:S02]  /*6ac0*/  LOP3.LUT R14, R14, 0xffff, RZ, 0xc0, !PT ;  /* 0x0000ffff0e0e7812 */ /* 0x000fe400078ec0ff */
[--C-:B------:R-:W-:Y:S02]  /*6ad0*/  PRMT R70, R23, 0x3340, R0.reuse ;  /* 0x0000334017467816 */ /* 0x100fe40000000000 */
[----:B------:R-:W-:Y:S02]  /*6ae0*/  LOP3.LUT R23, R22, 0xffff, RZ, 0xc0, !PT ;  /* 0x0000ffff16177812 */ /* 0x000fe400078ec0ff */
[----:B------:R-:W-:Y:S02]  /*6af0*/  PRMT R72, R13, 0x3340, R0 ;  /* 0x000033400d487816 */ /* 0x000fe40000000000 */
[----:B------:R-:W-:Y:S02]  /*6b00*/  PRMT R37, R14, 0x3340, R15 ;  /* 0x000033400e257816 */ /* 0x000fe4000000000f */
[----:B------:R-:W-:-:S02]  /*6b10*/  SHF.R.U32.HI R13, RZ, 0x8, R43 ;  /* 0x00000008ff0d7819 */ /* 0x000fc4000001162b */
[----:B------:R-:W-:Y:S02]  /*6b20*/  SHF.R.U32.HI R14, RZ, 0x8, R64 ;  /* 0x00000008ff0e7819 */ /* 0x000fe40000011640 */
[----:B------:R-:W-:Y:S02]  /*6b30*/  PRMT R76, R23, 0x3340, R0 ;  /* 0x00003340174c7816 */ /* 0x000fe40000000000 */
[----:B------:R-:W-:Y:S02]  /*6b40*/  SHF.R.U32.HI R23, RZ, 0x8, R66 ;  /* 0x00000008ff177819 */ /* 0x000fe40000011642 */
[----:B------:R-:W-:Y:S02]  /*6b50*/  SHF.R.U32.HI R22, RZ, 0x8, R73 ;  /* 0x00000008ff167819 */ /* 0x000fe40000011649 */
[----:B------:R-:W-:Y:S02]  /*6b60*/  LOP3.LUT R14, R14, 0xffff, RZ, 0xc0, !PT ;  /* 0x0000ffff0e0e7812 */ /* 0x000fe400078ec0ff */
[----:B------:R-:W-:-:S02]  /*6b70*/  LOP3.LUT R13, R13, 0xffff, RZ, 0xc0, !PT ;  /* 0x0000ffff0d0d7812 */ /* 0x000fc400078ec0ff */
[----:B------:R-:W-:Y:S02]  /*6b80*/  SHF.R.U32.HI R15, RZ, 0x8, R67 ;  /* 0x00000008ff0f7819 */ /* 0x000fe40000011643 */
[----:B------:R-:W-:Y:S02]  /*6b90*/  LOP3.LUT R39, R23, 0xffff, RZ, 0xc0, !PT ;  /* 0x0000ffff17277812 */ /* 0x000fe400078ec0ff */
[----:B------:R-:W-:Y:S02]  /*6ba0*/  LOP3.LUT R22, R22, 0xffff, RZ, 0xc0, !PT ;  /* 0x0000ffff16167812 */ /* 0x000fe400078ec0ff */
[----:B------:R-:W-:Y:S02]  /*6bb0*/  PRMT R23, R13, 0x3340, R14 ;  /* 0x000033400d177816 */ /* 0x000fe4000000000e */
[----:B------:R-:W-:Y:S02]  /*6bc0*/  LOP3.LUT R15, R15, 0xffff, RZ, 0xc0, !PT ;  /* 0x0000ffff0f0f7812 */ /* 0x000fe400078ec0ff */
[----:B------:R-:W-:-:S02]  /*6bd0*/  SHF.R.U32.HI R14, RZ, 0x8, R74 ;  /* 0x00000008ff0e7819 */ /* 0x000fc4000001164a */
[----:B------:R-:W-:Y:S02]  /*6be0*/  SHF.R.U32.HI R13, RZ, 0x8, R75 ;  /* 0x00000008ff0d7819 */ /* 0x000fe4000001164b */
[----:B------:R-:W-:Y:S02]  /*6bf0*/  PRMT R39, R22, 0x3340, R39 ;  /* 0x0000334016277816 */ /* 0x000fe40000000027 */
[----:B------:R-:W-:Y:S02]  /*6c00*/  PRMT R78, R15, 0x3340, R0 ;  /* 0x000033400f4e7816 */ /* 0x000fe40000000000 */
[----:B------:R-:W-:Y:S02]  /*6c10*/  SHF.R.U32.HI R22, RZ, 0x8, R83 ;  /* 0x00000008ff167819 */ /* 0x000fe40000011653 */
[----:B------:R-:W-:Y:S02]  /*6c20*/  LOP3.LUT R14, R14, 0xffff, RZ, 0xc0, !PT ;  /* 0x0000ffff0e0e7812 */ /* 0x000fe400078ec0ff */
[----:B------:R-:W-:-:S02]  /*6c30*/  LOP3.LUT R13, R13, 0xffff, RZ, 0xc0, !PT ;  /* 0x0000ffff0d0d7812 */ /* 0x000fc400078ec0ff */
[----:B------:R-:W-:Y:S02]  /*6c40*/  SHF.R.U32.HI R15, RZ, 0x8, R81 ;  /* 0x00000008ff0f7819 */ /* 0x000fe40000011651 */
[----:B------:R-:W-:Y:S01]  /*6c50*/  LOP3.LUT R43, R22, 0xffff, RZ, 0xc0, !PT ;  /* 0x0000ffff162b7812 */ /* 0x000fe200078ec0ff */
[----:B------:R-:W-:Y:S01]  /*6c60*/  IMAD.MOV.U32 R22, RZ, RZ, 0x3dc6b27f ;  /* 0x3dc6b27fff167424 */ /* 0x000fe200078e00ff */
[----:B------:R-:W-:Y:S01]  /*6c70*/  PRMT R41, R13, 0x3340, R14 ;  /* 0x000033400d297816 */ /* 0x000fe2000000000e */
[----:B------:R-:W-:Y:S01]  /*6c80*/  FADD R13, R5, -1 ;  /* 0xbf800000050d7421 */ /* 0x000fe20000000000 */
[----:B------:R-:W-:Y:S02]  /*6c90*/  LOP3.LUT R15, R15, 0xffff, RZ, 0xc0, !PT ;  /* 0x0000ffff0f0f7812 */ /* 0x000fe400078ec0ff */
[----:B------:R-:W-:Y:S01]  /*6ca0*/  F2FP.SATFINITE.E4M3.F32.PACK_AB_MERGE_C R6, R6, R123, RZ ;  /* 0x0000007b0606723e */ /* 0x000fe200048070ff */
[----:B------:R-:W-:Y:S01]  /*6cb0*/  FFMA.FTZ R14, R13, R22, -0.16845393180847167969 ;  /* 0xbe2c7f300d0e7423 */ /* 0x000fe20000010016 */
[----:B------:R-:W-:Y:S01]  /*6cc0*/  PRMT R80, R15, 0x3340, R0 ;  /* 0x000033400f507816 */ /* 0x000fe20000000000 */
[----:B------:R-:W-:Y:S01]  /*6cd0*/  FADD R15, R7, -1 ;  /* 0xbf800000070f7421 */ /* 0x000fe20000000000 */
[----:B------:R-:W-:Y:S01]  /*6ce0*/  F2FP.SATFINITE.E4M3.F32.PACK_AB_MERGE_C R9, R9, R42, RZ ;  /* 0x0000002a0909723e */ /* 0x000fe200048070ff */
[----:B------:R-:W-:Y:S01]  /*6cf0*/  FFMA.FTZ R14, R13, R14, 0.1716887056827545166 ;  /* 0x3e2fcf2a0d0e7423 */ /* 0x000fe2000001000e */
[----:B------:R-:W-:-:S02]  /*6d00*/  IMAD R42, R17, 0x2, R40 ;  /* 0x00000002112a7824 */ /* 0x000fc400078e0228 */
[----:B------:R-:W-:Y:S01]  /*6d10*/  FFMA.FTZ R22, R15, R22, -0.16845393180847167969 ;  /* 0xbe2c7f300f167423 */ /* 0x000fe20000010016 */
[----:B------:R-:W-:Y:S01]  /*6d20*/  LOP3.LUT R5, R4, 0xffff, RZ, 0xc0, !PT ;  /* 0x0000ffff04057812 */ /* 0x000fe200078ec0ff */
[----:B------:R-:W-:Y:S01]  /*6d30*/  FFMA.FTZ R14, R13, R14, -0.17900948226451873779 ;  /* 0xbe374e430d0e7423 */ /* 0x000fe2000001000e */
[----:B------:R-:W-:Y:S01]  /*6d40*/  LOP3.LUT R7, R6, 0xffff, RZ, 0xc0, !PT ;  /* 0x0000ffff06077812 */ /* 0x000fe200078ec0ff */
[----:B------:R-:W-:Y:S01]  /*6d50*/  FFMA.FTZ R22, R15, R22, 0.1716887056827545166 ;  /* 0x3e2fcf2a0f167423 */ /* 0x000fe20000010016 */
[----:B------:R-:W-:Y:S02]  /*6d60*/  IMAD R44, R17, 0x2, R42 ;  /* 0x00000002112c7824 */ /* 0x000fe400078e022a */
[----:B------:R-:W-:Y:S01]  /*6d70*/  FFMA.FTZ R14, R13, R14, 0.20512372255325317383 ;  /* 0x3e520bf40d0e7423 */ /* 0x000fe2000001000e */
[----:B------:R-:W-:Y:S01]  /*6d80*/  PRMT R36, R25, 0x5410, R36 ;  /* 0x0000541019247816 */ /* 0x000fe20000000024 */
[----:B------:R-:W-:Y:S01]  /*6d90*/  FFMA.FTZ R22, R15, R22, -0.17900948226451873779 ;  /* 0xbe374e430f167423 */ /* 0x000fe20000010016 */
[----:B------:R-:W-:Y:S01]  /*6da0*/  PRMT R52, R27, 0x5410, R52 ;  /* 0x000054101b347816 */ /* 0x000fe20000000034 */
[----:B------:R-:W-:Y:S01]  /*6db0*/  FFMA.FTZ R14, R13, R14, -0.24046532809734344482 ;  /* 0xbe763c8b0d0e7423 */ /* 0x000fe2000001000e */
[----:B------:R-:W-:Y:S01]  /*6dc0*/  PRMT R4, R68, 0x4210, R5 ;  /* 0x0000421044047816 */ /* 0x000fe20000000005 */
[----:B------:R-:W-:Y:S01]  /*6dd0*/  FFMA.FTZ R22, R15, R22, 0.20512372255325317383 ;  /* 0x3e520bf40f167423 */ /* 0x000fe20000010016 */
[----:B------:R-:W-:Y:S01]  /*6de0*/  PRMT R6, R88, 0x4210, R7 ;  /* 0x0000421058067816 */ /* 0x000fe20000000007 */
[----:B------:R-:W-:-:S02]  /*6df0*/  IMAD R46, R17, 0x2, R44 ;  /* 0x00000002112e7824 */ /* 0x000fc400078e022c */
[----:B------:R-:W-:Y:S01]  /*6e00*/  FFMA.FTZ R14, R13, R14, 0.28857114911079406738 ;  /* 0x3e93bf990d0e7423 */ /* 0x000fe2000001000e */
[----:B------:R-:W-:Y:S01]  /*6e10*/  PRMT R5, R36, 0x5210, R5 ;  /* 0x0000521024057816 */ /* 0x000fe20000000005 */
[----:B------:R-:W-:Y:S01]  /*6e20*/  FFMA.FTZ R22, R15, R22, -0.24046532809734344482 ;  /* 0xbe763c8b0f167423 */ /* 0x000fe20000010016 */
[----:B------:R-:W-:Y:S01]  /*6e30*/  PRMT R7, R52, 0x5210, R7 ;  /* 0x0000521034077816 */ /* 0x000fe20000000007 */
[----:B------:R-:W-:Y:S02]  /*6e40*/  IMAD R48, R17, 0x2, R46 ;  /* 0x0000000211307824 */ /* 0x000fe400078e022e */
[----:B------:R-:W-:Y:S01]  /*6e50*/  FFMA.FTZ R14, R13, R14, -0.36067417263984680176 ;  /* 0xbeb8aa490d0e7423 */ /* 0x000fe2000001000e */
[----:B------:R-:W-:Y:S01]  /*6e60*/  FFMA.FTZ R22, R15, R22, 0.28857114911079406738 ;  /* 0x3e93bf990f167423 */ /* 0x000fe20000010016 */
[----:B------:R-:W-:Y:S01]  /*6e70*/  F2FP.SATFINITE.E4M3.F32.PACK_AB_MERGE_C R12, R12, R51, RZ ;  /* 0x000000330c0c723e */ /* 0x000fe200048070ff */
[----:B------:R1:W-:Y:S01]  /*6e80*/  STSM.16.M88.4 [R16], R4 ;  /* 0x0000000410007844 */ /* 0x0003e20000000200 */
[----:B------:R-:W-:-:S02]  /*6e90*/  IMAD R50, R17, 0x2, R48 ;  /* 0x0000000211327824 */ /* 0x000fc400078e0230 */
[----:B------:R-:W-:Y:S01]  /*6ea0*/  FFMA.FTZ R14, R13, R14, 0.48089820146560668945 ;  /* 0x3ef6384a0d0e7423 */ /* 0x000fe2000001000e */
[----:B------:R-:W-:Y:S01]  /*6eb0*/  FFMA.FTZ R22, R15, R22, -0.36067417263984680176 ;  /* 0xbeb8aa490f167423 */ /* 0x000fe20000010016 */
[----:B------:R-:W-:Y:S01]  /*6ec0*/  LOP3.LUT R12, R12, 0xffff, RZ, 0xc0, !PT ;  /* 0x0000ffff0c0c7812 */ /* 0x000fe200078ec0ff */
[----:B------:R-:W-:Y:S02]  /*6ed0*/  IMAD R54, R17, 0x4, R50 ;  /* 0x0000000411367824 */ /* 0x000fe400078e0232 */
[----:B------:R-:W-:Y:S01]  /*6ee0*/  FFMA.FTZ R14, R13, R14, -0.72134751081466674805 ;  /* 0xbf38aa3b0d0e7423 */ /* 0x000fe2000001000e */
[----:B------:R-:W-:Y:S01]  /*6ef0*/  FFMA.FTZ R22, R15, R22, 0.48089820146560668945 ;  /* 0x3ef6384a0f167423 */ /* 0x000fe20000010016 */
[----:B------:R-:W-:Y:S01]  /*6f00*/  PRMT R31, R31, 0x5410, R70 ;  /* 0x000054101f1f7816 */ /* 0x000fe20000000046 */
[----:B------:R-:W-:Y:S02]  /*6f10*/  IMAD R56, R17, 0x2, R54 ;  /* 0x0000000211387824 */ /* 0x000fe400078e0236 */
[----:B------:R-:W-:Y:S01]  /*6f20*/  FMUL R14, R13, R14 ;  /* 0x0000000e0d0e7220 */ /* 0x000fe20000400000 */
[----:B------:R-:W-:Y:S01]  /*6f30*/  FFMA.FTZ R22, R15, R22, -0.72134751081466674805 ;  /* 0xbf38aa3b0f167423 */ /* 0x000fe20000010016 */
[----:B------:R-:W-:Y:S01]  /*6f40*/  LEA R147, R147, UR14, 0x4 ;  /* 0x0000000e93937c11 */ /* 0x000fe2000f8e20ff */
[----:B------:R-:W-:-:S02]  /*6f50*/  IMAD R58, R17, 0x2, R56 ;  /* 0x00000002113a7824 */ /* 0x000fc400078e0238 */
[----:B------:R-:W-:Y:S01]  /*6f60*/  FMUL R14, R13, R14 ;  /* 0x0000000e0d0e7220 */ /* 0x000fe20000400000 */
[----:B------:R-:W-:Y:S01]  /*6f70*/  FMUL R22, R15, R22 ;  /* 0x000000160f167220 */ /* 0x000fe20000400000 */
[----:B------:R-:W-:Y:S01]  /*6f80*/  PRMT R104, R29, 0x4210, R12 ;  /* 0x000042101d687816 */ /* 0x000fe2000000000c */
[----:B------:R-:W-:Y:S02]  /*6f90*/  IMAD R60, R17, 0x2, R58 ;  /* 0x00000002113c7824 */ /* 0x000fe400078e023a */
[----:B------:R-:W-:Y:S01]  /*6fa0*/  FFMA.FTZ R13, R13, 1.4426950216293334961, R14 ;  /* 0x3fb8aa3b0d0d7823 */ /* 0x000fe2000001000e */
[----:B------:R-:W-:Y:S01]  /*6fb0*/  FMUL R22, R15, R22 ;  /* 0x000000160f167220 */ /* 0x000fe20000400000 */
[----:B------:R-:W-:Y:S01]  /*6fc0*/  PRMT R105, R31, 0x5210, R12 ;  /* 0x000052101f697816 */ /* 0x000fe2000000000c */
[----:B------:R-:W-:Y:S02]  /*6fd0*/  IMAD R62, R17, 0x2, R60 ;  /* 0x00000002113e7824 */ /* 0x000fe400078e023c */
[----:B------:R-:W-:Y:S01]  /*6fe0*/  FADD R102, R102, R13 ;  /* 0x0000000d66667221 */ /* 0x000fe20000000000 */
[----:B------:R-:W-:Y:S01]  /*6ff0*/  FFMA.FTZ R22, R15, 1.4426950216293334961, R22 ;  /* 0x3fb8aa3b0f167823 */ /* 0x000fe20000010016 */
[----:B------:R-:W-:Y:S01]  /*7000*/  BAR.SYNC.DEFER_BLOCKING 0x0 ;  /* 0x0000000000007b1d */ /* 0x000fe20000010000 */
[----:B------:R-:W-:Y:S01]  /*7010*/  IMAD R64, R17, 0x2, R62 ;  /* 0x0000000211407824 */ /* 0x000fe200078e023e */
[----:B------:R-:W-:Y:S01]  /*7020*/  PRMT R100, R33, 0x5410, R72 ;  /* 0x0000541021647816 */ /* 0x000fe20000000048 */
[----:B------:R-:W-:Y:S01]  /*7030*/  FADD R103, R103, R22 ;  /* 0x0000001667677221 */ /* 0x000fe20000000000 */
[----:B------:R-:W-:Y:S01]  /*7040*/  LOP3.LUT R11, R11, 0xffff, RZ, 0xc0, !PT ;  /* 0x0000ffff0b0b7812 */ /* 0x000fe200078ec0ff */
[----:B------:R-:W-:Y:S01]  /*7050*/  IMAD R66, R17, 0x2, R64 ;  /* 0x0000000211427824 */ /* 0x000fe200078e0240 */
[----:B------:R-:W-:-:S02]  /*7060*/  ISETP.GE.U32.AND P0, PT, R8, 0x7f800000, PT ;  /* 0x7f8000000800780c */ /* 0x000fc40003f06070 */
[--C-:B------:R-:W-:Y:S01]  /*7070*/  PRMT R106, R106, 0x4210, R11.reuse ;  /* 0x000042106a6a7816 */ /* 0x100fe2000000000b */
[----:B------:R-:W-:Y:S01]  /*7080*/  IMAD R96, R17, 0x4, R66 ;  /* 0x0000000411607824 */ /* 0x000fe200078e0242 */
[----:B------:R-:W-:Y:S02]  /*7090*/  PRMT R107, R100, 0x5210, R11 ;  /* 0x00005210646b7816 */ /* 0x000fe4000000000b */
[----:B------:R-:W-:Y:S01]  /*70a0*/  PRMT R37, R37, 0x5410, R76 ;  /* 0x0000541025257816 */ /* 0x000fe2000000004c */
[----:B------:R-:W-:Y:S01]  /*70b0*/  IMAD R84, R17, 0x2, R96 ;  /* 0x0000000211547824 */ /* 0x000fe200078e0260 */
[----:B------:R-:W-:Y:S02]  /*70c0*/  PRMT R112, R23, 0x5410, R78 ;  /* 0x0000541017707816 */ /* 0x000fe4000000004e */
[----:B------:R-:W-:Y:S01]  /*70d0*/  LOP3.LUT R10, R10, 0xffff, RZ, 0xc0, !PT ;  /* 0x0000ffff0a0a7812 */ /* 0x000fe200078ec0ff */
[----:B------:R-:W-:Y:S01]  /*70e0*/  IMAD R86, R17, 0x2, R84 ;  /* 0x0000000211567824 */ /* 0x000fe200078e0254 */
[----:B------:R-:W-:Y:S01]  /*70f0*/  LOP3.LUT R9, R9, 0xffff, RZ, 0xc0, !PT ;  /* 0x0000ffff09097812 */ /* 0x000fe200078ec0ff */
[----:B-1----:R-:W-:Y:S01]  /*7100*/  @P0 IMAD.MOV.U32 R5, RZ, RZ, 0x7f800000 ;  /* 0x7f800000ff050424 */ /* 0x002fe200078e00ff */
[----:B------:R-:W-:Y:S01]  /*7110*/  PRMT R82, R43, 0x3340, R0 ;  /* 0x000033402b527816 */ /* 0x000fe20000000000 */
[----:B------:R-:W-:Y:S01]  /*7120*/  IMAD R94, R17, 0x2, R86 ;  /* 0x00000002115e7824 */ /* 0x000fe200078e0256 */
[----:B------:R-:W-:Y:S01]  /*7130*/  PRMT R132, R39, 0x5410, R80 ;  /* 0x0000541027847816 */ /* 0x000fe20000000050 */
[C---:B------:R-:W-:Y:S01]  /*7140*/  @P0 FFMA.FTZ R102, R8.reuse, R5, +INF ;  /* 0x7f80000008660423 */ /* 0x040fe20000010005 */
[----:B------:R-:W1:Y:S01]  /*7150*/  LDS.128 R12, [R147] ;  /* 0x00000000930c7984 */ /* 0x000e620000000c00 */
[----:B------:R-:W-:Y:S01]  /*7160*/  IMAD R74, R17, 0x2, R94 ;  /* 0x00000002114a7824 */ /* 0x000fe200078e025e */
[----:B------:R-:W-:Y:S01]  /*7170*/  PRMT R136, R41, 0x5410, R82 ;  /* 0x0000541029887816 */ /* 0x000fe20000000052 */
[----:B------:R-:W-:Y:S02]  /*7180*/  BAR.SYNC.DEFER_BLOCKING 0x0 ;  /* 0x0000000000007b1d */ /* 0x000fe40000010000 */
[----:B------:R-:W-:Y:S01]  /*7190*/  IMAD R70, R17, 0x2, R74 ;  /* 0x0000000211467824 */ /* 0x000fe200078e024a */
[----:B------:R-:W-:-:S02]  /*71a0*/  FSETP.NEU.AND P2, PT, R8, RZ, PT ;  /* 0x000000ff0800720b */ /* 0x000fc40003f4d000 */
[----:B------:R-:W-:Y:S01]  /*71b0*/  PRMT R116, R35, 0x4210, R10 ;  /* 0x0000421023747816 */ /* 0x000fe2000000000a */
[----:B------:R-:W-:Y:S01]  /*71c0*/  IMAD R72, R17, 0x2, R70 ;  /* 0x0000000211487824 */ /* 0x000fe200078e0246 */
[----:B------:R-:W-:Y:S02]  /*71d0*/  PRMT R117, R37, 0x5210, R10 ;  /* 0x0000521025757816 */ /* 0x000fe4000000000a */
[--C-:B------:R-:W-:Y:S01]  /*71e0*/  PRMT R118, R118, 0x4210, R9.reuse ;  /* 0x0000421076767816 */ /* 0x100fe20000000009 */
[C---:B------:R-:W-:Y:S01]  /*71f0*/  IMAD R76, R17.reuse, 0x4, R72 ;  /* 0x00000004114c7824 */ /* 0x040fe200078e0248 */
[----:B------:R-:W-:Y:S02]  /*7200*/  PRMT R119, R112, 0x5210, R9 ;  /* 0x0000521070777816 */ /* 0x000fe40000000009 */
[----:B------:R-:W-:Y:S01]  /*7210*/  ISETP.GE.U32.AND P3, PT, R18, 0x7f800000, PT ;  /* 0x7f8000001200780c */ /* 0x000fe20003f66070 */
[----:B------:R-:W-:Y:S01]  /*7220*/  IMAD R78, R17, 0x2, R76 ;  /* 0x00000002114e7824 */ /* 0x000fe200078e024c */
[----:B------:R-:W-:-:S02]  /*7230*/  LOP3.LUT R19, R19, 0xffff, RZ, 0xc0, !PT ;  /* 0x0000ffff13137812 */ /* 0x000fc400078ec0ff */
[----:B------:R-:W-:Y:S01]  /*7240*/  LOP3.LUT R21, R21, 0xffff, RZ, 0xc0, !PT ;  /* 0x0000ffff15157812 */ /* 0x000fe200078ec0ff */
[C---:B------:R-:W-:Y:S01]  /*7250*/  IMAD R80, R17.reuse, 0x2, R78 ;  /* 0x0000000211507824 */ /* 0x040fe200078e024e */
[C---:B------:R-:W-:Y:S02]  /*7260*/  LEA.HI R148, R0.reuse, 0x6e, RZ, 0x1a ;  /* 0x0000006e00947811 */ /* 0x040fe400078fd0ff */
[----:B------:R-:W-:Y:S01]  /*7270*/  LEA.HI R154, R0, 0x7e, RZ, 0x1a ;  /* 0x0000007e009a7811 */ /* 0x000fe200078fd0ff */
[C---:B------:R-:W-:Y:S01]  /*7280*/  IMAD R82, R17.reuse, 0x2, R80 ;  /* 0x0000000211527824 */ /* 0x040fe200078e0250 */
[----:B------:R-:W-:Y:S01]  /*7290*/  FSETP.NEU.AND P1, PT, R18, RZ, PT ;  /* 0x000000ff1200720b */ /* 0x000fe20003f2d000 */
[----:B------:R-:W-:Y:S01]  /*72a0*/  IMAD R148, R148, R17, RZ ;  /* 0x0000001194947224 */ /* 0x000fe200078e02ff */
[----:B------:R2:W-:Y:S01]  /*72b0*/  STSM.16.M88.4 [R16], R104 ;  /* 0x0000006810007844 */ /* 0x0005e20000000200 */
[C---:B------:R-:W-:Y:S01]  /*72c0*/  IMAD R90, R17.reuse, 0x2, R82 ;  /* 0x00000002115a7824 */ /* 0x040fe200078e0252 */
[----:B------:R-:W-:Y:S01]  /*72d0*/  FSEL R102, R102, -INF , P2 ;  /* 0xff80000066667808 */ /* 0x000fe20001000000 */
[----:B------:R-:W-:Y:S01]  /*72e0*/  @P3 IMAD.MOV.U32 R5, RZ, RZ, 0x7f800000 ;  /* 0x7f800000ff053424 */ /* 0x000fe200078e00ff */
[----:B------:R-:W-:Y:S01]  /*72f0*/  BAR.SYNC.DEFER_BLOCKING 0x0 ;  /* 0x0000000000007b1d */ /* 0x000fe20000010000 */
[----:B------:R-:W-:Y:S01]  /*7300*/  IMAD R88, R17, 0x2, R90 ;  /* 0x0000000211587824 */ /* 0x000fe200078e025a */
[----:B------:R-:W-:Y:S01]  /*7310*/  LOP3.LUT R150, R150, 0xf8, RZ, 0xc0, !PT ;  /* 0x000000f896967812 */ /* 0x000fe200078ec0ff */
[----:B------:R-:W-:Y:S01]  /*7320*/  @P3 FFMA.FTZ R103, R18, R5, +INF ;  /* 0x7f80000012673423 */ /* 0x000fe20000010005 */
[----:B------:R-:W-:-:S02]  /*7330*/  IMAD R154, R154, R17, RZ ;  /* 0x000000119a9a7224 */ /* 0x000fc400078e02ff */
[----:B------:R-:W-:Y:S01]  /*7340*/  FFMA R102, R102, 0.69314718246459960938, R93 ;  /* 0x3f31721866667823 */ /* 0x000fe2000000005d */
[----:B------:R-:W-:Y:S01]  /*7350*/  IMAD R98, R17, 0x2, R88 ;  /* 0x0000000211627824 */ /* 0x000fe200078e0258 */
[----:B-1----:R-:W-:-:S03]  /*7360*/  PRMT R149, R13, 0x7773, RZ ;  /* 0x000077730d957816 */ /* 0x002fc600000000ff */
[----:B------:R-:W-:Y:S01]  /*7370*/  IMAD R110, R17, 0x4, R98 ;  /* 0x00000004116e7824 */ /* 0x000fe200078e0262 */
[----:B------:R-:W-:Y:S02]  /*7380*/  PRMT R151, R13, 0x7772, RZ ;  /* 0x000077720d977816 */ /* 0x000fe400000000ff */
[--C-:B--2---:R-:W-:Y:S01]  /*7390*/  PRMT R104, R130, 0x4210, R19.reuse ;  /* 0x0000421082687816 */ /* 0x104fe20000000013 */
[C---:B------:R-:W-:Y:S01]  /*73a0*/  IMAD R120, R17.reuse, 0x2, R110 ;  /* 0x0000000211787824 */ /* 0x040fe200078e026e */
[----:B------:R-:W-:Y:S02]  /*73b0*/  PRMT R105, R132, 0x5210, R19 ;  /* 0x0000521084697816 */ /* 0x000fe40000000013 */
[--C-:B------:R-:W-:Y:S01]  /*73c0*/  PRMT R106, R134, 0x4210, R21.reuse ;  /* 0x00004210866a7816 */ /* 0x100fe20000000015 */
[----:B------:R-:W-:Y:S01]  /*73d0*/  IMAD R122, R17, 0x2, R120 ;  /* 0x00000002117a7824 */ /* 0x000fe200078e0278 */
[C---:B------:R-:W-:Y:S02]  /*73e0*/  PRMT R153, R13.reuse, 0x7771, RZ ;  /* 0x000077710d997816 */ /* 0x040fe400000000ff */
[----:B------:R-:W-:Y:S01]  /*73f0*/  PRMT R163, R13, 0x7770, RZ ;  /* 0x000077700da37816 */ /* 0x000fe200000000ff */
[C---:B------:R-:W-:Y:S01]  /*7400*/  IMAD R100, R17.reuse, 0x2, R122 ;  /* 0x0000000211647824 */ /* 0x040fe200078e027a */
[----:B------:R-:W-:Y:S01]  /*7410*/  PRMT R107, R136, 0x5210, R21 ;  /* 0x00005210886b7816 */ /* 0x000fe20000000015 */
[----:B------:R-:W1:Y:S01]  /*7420*/  LDS.128 R8, [R147] ;  /* 0x0000000093087984 */ /* 0x000e620000000c00 */
[----:B------:R-:W-:Y:S01]  /*7430*/  IMAD R13, R2, UR5, RZ ;  /* 0x00000005020d7c24 */ /* 0x000fe2000f8e02ff */
[----:B------:R-:W-:Y:S01]  /*7440*/  USHF.R.S32.HI UR5, URZ, 0x1f, UR4 ;  /* 0x0000001f3f057899 */ /* 0x000fe20008011404 */
[----:B------:R-:W-:Y:S01]  /*7450*/  IMAD R108, R17, 0x2, R100 ;  /* 0x00000002116c7824 */ /* 0x000fe200078e0264 */
[----:B------:R-:W-:Y:S01]  /*7460*/  BAR.SYNC.DEFER_BLOCKING 0x0 ;  /* 0x0000000000007b1d */ /* 0x000fe20000010000 */
[----:B------:R-:W-:-:S02]  /*7470*/  PRMT R137, R12, 0x7773, RZ ;  /* 0x000077730c897816 */ /* 0x000fc400000000ff */
[----:B------:R-:W-:Y:S01]  /*7480*/  IMAD R124, R17, 0x2, R108 ;  /* 0x00000002117c7824 */ /* 0x000fe200078e026c */
[----:B0-----:R-:W-:Y:S02]  /*7490*/  IADD3 R165, P0, P3, R13, UR4, R234 ;  /* 0x000000040da57c10 */ /* 0x001fe4000fb1e0ea */
[C---:B------:R-:W-:Y:S01]  /*74a0*/  PRMT R139, R12.reuse, 0x7772, RZ ;  /* 0x000077720c8b7816 */ /* 0x040fe200000000ff */
[C---:B------:R-:W-:Y:S01]  /*74b0*/  IMAD R126, R17.reuse, 0x2, R124 ;  /* 0x00000002117e7824 */ /* 0x040fe200078e027c */
[C---:B------:R-:W-:Y:S01]  /*74c0*/  PRMT R141, R12.reuse, 0x7771, RZ ;  /* 0x000077710c8d7816 */ /* 0x040fe200000000ff */
[----:B------:R-:W-:Y:S01]  /*74d0*/  ULDC UR4, c[0x0][0x27c] ;  /* 0x00009f0000047ab9 */ /* 0x000fe20000000800 */
[----:B------:R-:W-:Y:S01]  /*74e0*/  PRMT R143, R12, 0x7770, RZ ;  /* 0x000077700c8f7816 */ /* 0x000fe200000000ff */
[C---:B------:R-:W-:Y:S01]  /*74f0*/  IMAD R112, R17.reuse, 0x4, R126 ;  /* 0x0000000411707824 */ /* 0x040fe200078e027e */
[----:B------:R-:W-:Y:S01]  /*7500*/  LEA.HI R12, R0, 0x2e, RZ, 0x1a ;  /* 0x0000002e000c7811 */ /* 0x000fe200078fd0ff */
[----:B------:R-:W-:Y:S01]  /*7510*/  UIMAD UR4, UR15, UR4, URZ ;  /* 0x000000040f0472a4 */ /* 0x000fe2000f8e023f */
[----:B------:R-:W-:Y:S01]  /*7520*/  IADD3 R18, P4, R28, R165, RZ ;  /* 0x000000a51c127210 */ /* 0x000fe20007f9e0ff */
[----:B------:R-:W-:Y:S01]  /*7530*/  IMAD R114, R17, 0x2, R112 ;  /* 0x0000000211727824 */ /* 0x000fe200078e0270 */
[----:B------:R-:W-:Y:S01]  /*7540*/  PRMT R171, R14, 0x7770, RZ ;  /* 0x000077700eab7816 */ /* 0x000fe200000000ff */
[----:B------:R-:W-:Y:S01]  /*7550*/  IMAD R12, R12, R17, RZ ;  /* 0x000000110c0c7224 */ /* 0x000fe200078e02ff */
[----:B------:R-:W-:Y:S01]  /*7560*/  PRMT R181, R15, 0x7770, RZ ;  /* 0x000077700fb57816 */ /* 0x000fe200000000ff */
[----:B------:R-:W-:Y:S01]  /*7570*/  IMAD R128, R17, 0x2, R114 ;  /* 0x0000000211807824 */ /* 0x000fe200078e0272 */
[C---:B------:R-:W-:Y:S01]  /*7580*/  PRMT R161, R14.reuse, 0x7771, RZ ;  /* 0x000077710ea17816 */ /* 0x040fe200000000ff */
[----:B------:R-:W-:Y:S01]  /*7590*/  USHF.L.U32 UR6, UR4, 0x2, URZ ;  /* 0x0000000204067899 */ /* 0x000fe2000800063f */
[----:B------:R-:W-:Y:S01]  /*75a0*/  PRMT R169, R15, 0x7771, RZ ;  /* 0x000077710fa97816 */ /* 0x000fe200000000ff */
[----:B------:R-:W-:Y:S01]  /*75b0*/  IMAD R130, R17, 0x2, R128 ;  /* 0x0000000211827824 */ /* 0x000fe200078e0280 */
[----:B------:R0:W-:Y:S01]  /*75c0*/  STSM.16.M88.4 [R16], R116 ;  /* 0x0000007410007844 */ /* 0x0001e20000000200 */
[----:B------:R-:W-:-:S02]  /*75d0*/  PRMT R159, R14, 0x7772, RZ ;  /* 0x000077720e9f7816 */ /* 0x000fc400000000ff */
[----:B------:R-:W-:Y:S01]  /*75e0*/  IMAD R132, R17, 0x2, R130 ;  /* 0x0000000211847824 */ /* 0x000fe200078e0282 */
[----:B------:R-:W-:Y:S01]  /*75f0*/  BAR.SYNC.DEFER_BLOCKING 0x0 ;  /* 0x0000000000007b1d */ /* 0x000fe20000010000 */
[----:B------:R-:W-:Y:S02]  /*7600*/  PRMT R173, R15, 0x7772, RZ ;  /* 0x000077720fad7816 */ /* 0x000fe400000000ff */
[----:B------:R-:W-:Y:S01]  /*7610*/  IMAD R134, R17, 0x2, R132 ;  /* 0x0000000211867824 */ /* 0x000fe200078e0284 */
[----:B------:R-:W-:Y:S02]  /*7620*/  PRMT R157, R14, 0x7773, RZ ;  /* 0x000077730e9d7816 */ /* 0x000fe400000000ff */
[----:B------:R-:W-:Y:S01]  /*7630*/  PRMT R167, R15, 0x7773, RZ ;  /* 0x000077730fa77816 */ /* 0x000fe200000000ff */
[C---:B------:R-:W-:Y:S01]  /*7640*/  IMAD R138, R17.reuse, 0x2, R134 ;  /* 0x00000002118a7824 */ /* 0x040fe200078e0286 */
[C---:B-1----:R-:W-:Y:S02]  /*7650*/  PRMT R135, R8.reuse, 0x7773, RZ ;  /* 0x0000777308877816 */ /* 0x042fe400000000ff */
[C---:B------:R-:W-:Y:S01]  /*7660*/  PRMT R177, R8.reuse, 0x7772, RZ ;  /* 0x0000777208b17816 */ /* 0x040fe200000000ff */
[----:B------:R-:W-:Y:S01]  /*7670*/  IMAD R144, R17, 0x4, R138 ;  /* 0x0000000411907824 */ /* 0x000fe200078e028a */
[----:B------:R-:W-:-:S02]  /*7680*/  PRMT R179, R8, 0x7771, RZ ;  /* 0x0000777108b37816 */ /* 0x000fc400000000ff */
[----:B------:R-:W-:Y:S01]  /*7690*/  PRMT R193, R8, 0x7770, RZ ;  /* 0x0000777008c17816 */ /* 0x000fe200000000ff */
[C---:B------:R-:W-:Y:S01]  /*76a0*/  IMAD R142, R17.reuse, 0x2, R144 ;  /* 0x00000002118e7824 */ /* 0x040fe200078e0290 */
[----:B------:R-:W-:Y:S02]  /*76b0*/  SHF.R.S32.HI R8, RZ, 0x1f, R13 ;  /* 0x0000001fff087819 */ /* 0x000fe4000001140d */
[C---:B------:R-:W-:Y:S01]  /*76c0*/  PRMT R155, R10.reuse, 0x7773, RZ ;  /* 0x000077730a9b7816 */ /* 0x040fe200000000ff */
[C---:B------:R-:W-:Y:S01]  /*76d0*/  IMAD R140, R17.reuse, 0x2, R142 ;  /* 0x00000002118c7824 */ /* 0x040fe200078e028e */
[C---:B------:R-:W-:Y:S02]  /*76e0*/  PRMT R203, R10.reuse, 0x7772, RZ ;  /* 0x000077720acb7816 */ /* 0x040fe400000000ff */
[C---:B------:R-:W-:Y:S01]  /*76f0*/  PRMT R205, R10.reuse, 0x7771, RZ ;  /* 0x000077710acd7816 */ /* 0x040fe200000000ff */
[----:B------:R-:W-:Y:S01]  /*7700*/  IMAD R136, R17, 0x2, R140 ;  /* 0x0000000211887824 */ /* 0x000fe200078e028c */
[----:B------:R-:W1:Y:S01]  /*7710*/  LDS.128 R4, [R147] ;  /* 0x0000000093047984 */ /* 0x000e620000000c00 */
[----:B------:R-:W-:-:S02]  /*7720*/  PRMT R221, R10, 0x7770, RZ ;  /* 0x000077700add7816 */ /* 0x000fc400000000ff */
[----:B------:R-:W-:Y:S01]  /*7730*/  IADD3.X R235, R8, UR5, R235, P0, P3 ;  /* 0x0000000508eb7c10 */ /* 0x000fe200087e64eb */
[----:B------:R-:W-:Y:S01]  /*7740*/  BAR.SYNC.DEFER_BLOCKING 0x0 ;  /* 0x0000000000007b1d */ /* 0x000fe20000010000 */
[C---:B------:R-:W-:Y:S01]  /*7750*/  LOP3.LUT P0, RZ, R0.reuse, 0x40, RZ, 0xc0, !PT ;  /* 0x0000004000ff7812 */ /* 0x040fe2000780c0ff */
[----:B------:R-:W-:Y:S01]  /*7760*/  UIMAD.WIDE UR4, UR4, 0x4, URZ ;  /* 0x00000004040478a5 */ /* 0x000fe2000f8e023f */
[C---:B------:R-:W-:Y:S02]  /*7770*/  LEA.HI R8, R0.reuse, 0xe, RZ, 0x1a ;  /* 0x0000000e00087811 */ /* 0x040fe400078fd0ff */
[C---:B------:R-:W-:Y:S02]  /*7780*/  LEA.HI R10, R0.reuse, 0x1e, RZ, 0x1a ;  /* 0x0000001e000a7811 */ /* 0x040fe400078fd0ff */
[----:B0-----:R-:W-:Y:S01]  /*7790*/  LEA.HI R116, R0, 0x5e, RZ, 0x1a ;  /* 0x0000005e00747811 */ /* 0x001fe200078fd0ff */
[----:B------:R-:W-:Y:S01]  /*77a0*/  IMAD R8, R8, R17, RZ ;  /* 0x0000001108087224 */ /* 0x000fe200078e02ff */
[----:B------:R-:W-:Y:S01]  /*77b0*/  LEA.HI.X.SX32 R19, R28, R235, 0x1, P4 ;  /* 0x000000eb1c137211 */ /* 0x000fe200020f0eff */
[-C--:B------:R-:W-:Y:S01]  /*77c0*/  IMAD R10, R10, R17.reuse, RZ ;  /* 0x000000110a0a7224 */ /* 0x080fe200078e02ff */
[----:B------:R-:W-:Y:S01]  /*77d0*/  PRMT R207, R9, 0x7770, RZ ;  /* 0x0000777009cf7816 */ /* 0x000fe200000000ff */
[----:B------:R-:W-:Y:S01]  /*77e0*/  IMAD R116, R116, R17, RZ ;  /* 0x0000001174747224 */ /* 0x000fe200078e02ff */
[----:B------:R-:W-:-:S02]  /*77f0*/  IADD3 R28, P4, R8, R165, RZ ;  /* 0x000000a5081c7210 */ /* 0x000fc40007f9e0ff */
[C---:B------:R-:W-:Y:S02]  /*7800*/  PRMT R145, R9.reuse, 0x7773, RZ ;  /* 0x0000777309917816 */ /* 0x040fe400000000ff */
[----:B------:R-:W-:Y:S02]  /*7810*/  LEA.HI.X.SX32 R29, R8, R235, 0x1, P4 ;  /* 0x000000eb081d7211 */ /* 0x000fe400020f0eff */
[C---:B------:R-:W-:Y:S02]  /*7820*/  IADD3 R36, P4, R44.reuse, R165, RZ ;  /* 0x000000a52c247210 */ /* 0x040fe40007f9e0ff */
[----:B------:R-:W-:Y:S02]  /*7830*/  PRMT R189, R9, 0x7772, RZ ;  /* 0x0000777209bd7816 */ /* 0x000fe400000000ff */
[----:B------:R-:W-:Y:S01]  /*7840*/  LEA.HI.X.SX32 R37, R44, R235, 0x1, P4 ;  /* 0x000000eb2c257211 */ /* 0x000fe200020f0eff */
[----:B------:R0:W-:Y:S01]  /*7850*/  STSM.16.M88.4 [R16], R104 ;  /* 0x0000006810007844 */ /* 0x0001e20000000200 */
[----:B------:R-:W-:-:S02]  /*7860*/  IADD3 R44, P4, R10, R165, RZ ;  /* 0x000000a50a2c7210 */ /* 0x000fc40007f9e0ff */
[----:B------:R-:W-:Y:S02]  /*7870*/  PRMT R191, R9, 0x7771, RZ ;  /* 0x0000777109bf7816 */ /* 0x000fe400000000ff */
[----:B------:R-:W-:Y:S02]  /*7880*/  LEA.HI.X.SX32 R45, R10, R235, 0x1, P4 ;  /* 0x000000eb0a2d7211 */ /* 0x000fe400020f0eff */
[C---:B------:R-:W-:Y:S02]  /*7890*/  IADD3 R52, P4, R60.reuse, R165, RZ ;  /* 0x000000a53c347210 */ /* 0x040fe40007f9e0ff */
[----:B------:R-:W-:Y:S02]  /*78a0*/  PRMT R231, R11, 0x7770, RZ ;  /* 0x000077700be77816 */ /* 0x000fe400000000ff */
[----:B------:R-:W-:Y:S02]  /*78b0*/  LEA.HI.X.SX32 R53, R60, R235, 0x1, P4 ;  /* 0x000000eb3c357211 */ /* 0x000fe400020f0eff */
[----:B-1----:R-:W-:-:S02]  /*78c0*/  PRMT R183, R4, 0x7773, RZ ;  /* 0x0000777304b77816 */ /* 0x002fc400000000ff */
[----:B------:R-:W-:Y:S02]  /*78d0*/  PRMT R185, R4, 0x7772, RZ ;  /* 0x0000777204b97816 */ /* 0x000fe400000000ff */
[C---:B0-----:R-:W-:Y:S02]  /*78e0*/  LEA.HI R104, R0.reuse, 0x3e, RZ, 0x1a ;  /* 0x0000003e00687811 */ /* 0x041fe400078fd0ff */
[----:B------:R-:W-:Y:S01]  /*78f0*/  LEA.HI R106, R0, 0x4e, RZ, 0x1a ;  /* 0x0000004e006a7811 */ /* 0x000fe200078fd0ff */
[C---:B------:R-:W-:Y:S01]  /*7900*/  IMAD R0, R17.reuse, 0x2, R136 ;  /* 0x0000000211007824 */ /* 0x040fe200078e0288 */
[----:B------:R-:W-:Y:S01]  /*7910*/  PRMT R187, R4, 0x7771, RZ ;  /* 0x0000777104bb7816 */ /* 0x000fe200000000ff */
[-C--:B------:R-:W-:Y:S01]  /*7920*/  IMAD R104, R104, R17.reuse, RZ ;  /* 0x0000001168687224 */ /* 0x080fe200078e02ff */
[----:B------:R-:W-:Y:S01]  /*7930*/  PRMT R201, R4, 0x7770, RZ ;  /* 0x0000777004c97816 */ /* 0x000fe200000000ff */
[C---:B------:R-:W-:Y:S01]  /*7940*/  IMAD R146, R17.reuse, 0x2, R0 ;  /* 0x0000000211927824 */ /* 0x040fe200078e0200 */
[----:B------:R-:W-:Y:S01]  /*7950*/  PRMT R209, R6, 0x7773, RZ ;  /* 0x0000777306d17816 */ /* 0x000fe200000000ff */
[----:B------:R-:W-:Y:S01]  /*7960*/  IMAD R106, R106, R17, RZ ;  /* 0x000000116a6a7224 */ /* 0x000fe200078e02ff */
[C---:B------:R-:W-:Y:S01]  /*7970*/  PRMT R211, R6.reuse, 0x7772, RZ ;  /* 0x0000777206d37816 */ /* 0x040fe200000000ff */
[----:B------:R-:W-:Y:S01]  /*7980*/  IMAD R152, R17, 0x2, R146 ;  /* 0x0000000211987824 */ /* 0x000fe200078e0292 */
[----:B------:R-:W-:-:S02]  /*7990*/  PRMT R213, R6, 0x7771, RZ ;  /* 0x0000777106d57816 */ /* 0x000fc400000000ff */
[----:B------:R-:W-:Y:S02]  /*79a0*/  PRMT R229, R6, 0x7770, RZ ;  /* 0x0000777006e57816 */ /* 0x000fe400000000ff */
[-C--:B------:R-:W-:Y:S02]  /*79b0*/  IADD3 R4, P5, R20, R165.reuse, RZ ;  /* 0x000000a514047210 */ /* 0x080fe40007fbe0ff */
[-C--:B------:R-:W-:Y:S02]  /*79c0*/  IADD3 R6, P6, R24, R165.reuse, RZ ;  /* 0x000000a518067210 */ /* 0x080fe40007fde0ff */
[----:B------:R-:W-:Y:S02]  /*79d0*/  IADD3 R16, P3, R26, R165, RZ ;  /* 0x000000a51a107210 */ /* 0x000fe40007f7e0ff */
[C---:B------:R-:W-:Y:S02]  /*79e0*/  PRMT R195, R5.reuse, 0x7773, RZ ;  /* 0x0000777305c37816 */ /* 0x040fe400000000ff */
[----:B------:R-:W-:-:S02]  /*79f0*/  PRMT R197, R5, 0x7772, RZ ;  /* 0x0000777205c57816 */ /* 0x000fc400000000ff */
[C---:B------:R-:W-:Y:S02]  /*7a00*/  PRMT R199, R5.reuse, 0x7771, RZ ;  /* 0x0000777105c77816 */ /* 0x040fe400000000ff */
[----:B------:R-:W-:Y:S02]  /*7a10*/  PRMT R215, R5, 0x7770, RZ ;  /* 0x0000777005d77816 */ /* 0x000fe400000000ff */
[C---:B------:R-:W-:Y:S02]  /*7a20*/  PRMT R223, R7.reuse, 0x7773, RZ ;  /* 0x0000777307df7816 */ /* 0x040fe400000000ff */
[C---:B------:R-:W-:Y:S02]  /*7a30*/  PRMT R225, R7.reuse, 0x7772, RZ ;  /* 0x0000777207e17816 */ /* 0x040fe400000000ff */
[C---:B------:R-:W-:Y:S02]  /*7a40*/  PRMT R227, R7.reuse, 0x7771, RZ ;  /* 0x0000777107e37816 */ /* 0x040fe400000000ff */
[----:B------:R-:W-:-:S02]  /*7a50*/  PRMT R233, R7, 0x7770, RZ ;  /* 0x0000777007e97816 */ /* 0x000fc400000000ff */
[----:B------:R-:W-:Y:S01]  /*7a60*/  LEA.HI.X.SX32 R5, R20, R235, 0x1, P5 ;  /* 0x000000eb14057211 */ /* 0x000fe200028f0eff */
[----:B------:R-:W-:Y:S01]  /*7a70*/  BAR.SYNC.DEFER_BLOCKING 0x0 ;  /* 0x0000000000007b1d */ /* 0x000fe20000010000 */
[----:B------:R-:W-:Y:S02]  /*7a80*/  IADD3 R22, P5, R30, R165, RZ ;  /* 0x000000a51e167210 */ /* 0x000fe40007fbe0ff */
[----:B------:R-:W-:Y:S02]  /*7a90*/  LEA.HI.X.SX32 R7, R24, R235, 0x1, P6 ;  /* 0x000000eb18077211 */ /* 0x000fe400030f0eff */
[----:B------:R-:W-:Y:S02]  /*7aa0*/  IADD3 R24, P6, R32, R165, RZ ;  /* 0x000000a520187210 */ /* 0x000fe40007fde0ff */
[----:B------:R-:W-:Y:S02]  /*7ab0*/  LEA.HI.X.SX32 R17, R26, R235, 0x1, P3 ;  /* 0x000000eb1a117211 */ /* 0x000fe400018f0eff */
[----:B------:R-:W-:-:S02]  /*7ac0*/  IADD3 R26, P3, R34, R165, RZ ;  /* 0x000000a5221a7210 */ /* 0x000fc40007f7e0ff */
[----:B------:R-:W-:Y:S02]  /*7ad0*/  LEA.HI.X.SX32 R23, R30, R235, 0x1, P5 ;  /* 0x000000eb1e177211 */ /* 0x000fe400028f0eff */
[----:B------:R-:W-:Y:S02]  /*7ae0*/  IADD3 R30, P5, R38, R165, RZ ;  /* 0x000000a5261e7210 */ /* 0x000fe40007fbe0ff */
[----:B------:R-:W-:Y:S02]  /*7af0*/  LEA.HI.X.SX32 R25, R32, R235, 0x1, P6 ;  /* 0x000000eb20197211 */ /* 0x000fe400030f0eff */
[----:B------:R-:W-:Y:S02]  /*7b00*/  IADD3 R32, P6, R40, R165, RZ ;  /* 0x000000a528207210 */ /* 0x000fe40007fde0ff */
[----:B------:R-:W-:Y:S02]  /*7b10*/  LEA.HI.X.SX32 R27, R34, R235, 0x1, P3 ;  /* 0x000000eb221b7211 */ /* 0x000fe400018f0eff */
[----:B------:R-:W-:-:S02]  /*7b20*/  IADD3 R34, P3, R42, R165, RZ ;  /* 0x000000a52a227210 */ /* 0x000fc40007f7e0ff */
[----:B------:R-:W-:Y:S01]  /*7b30*/  LEA.HI.X.SX32 R31, R38, R235, 0x1, P5 ;  /* 0x000000eb261f7211 */ /* 0x000fe200028f0eff */
[----:B------:R-:W-:Y:S01]  /*7b40*/  STG.E.U8 desc[UR20][R4.64], R143 ;  /* 0x0000008f04007986 */ /* 0x000fe2000c101114 */
[----:B------:R-:W-:Y:S02]  /*7b50*/  IADD3 R38, P5, R46, R165, RZ ;  /* 0x000000a52e267210 */ /* 0x000fe40007fbe0ff */
[----:B------:R-:W-:Y:S01]  /*7b60*/  LEA.HI.X.SX32 R33, R40, R235, 0x1, P6 ;  /* 0x000000eb28217211 */ /* 0x000fe200030f0eff */
[----:B------:R-:W-:Y:S01]  /*7b70*/  STG.E.U8 desc[UR20][R6.64], R163 ;  /* 0x000000a306007986 */ /* 0x000fe2000c101114 */
[----:B------:R-:W-:Y:S02]  /*7b80*/  IADD3 R40, P6, R48, R165, RZ ;  /* 0x000000a530287210 */ /* 0x000fe40007fde0ff */
[----:B------:R-:W-:Y:S01]  /*7b90*/  LEA.HI.X.SX32 R35, R42, R235, 0x1, P3 ;  /* 0x000000eb2a237211 */ /* 0x000fe200018f0eff */
[----:B------:R-:W-:Y:S01]  /*7ba0*/  STG.E.U8 desc[UR20][R16.64], R171 ;  /* 0x000000ab10007986 */ /* 0x000fe2000c101114 */
[----:B------:R-:W-:-:S02]  /*7bb0*/  IADD3 R42, P3, R50, R165, RZ ;  /* 0x000000a5322a7210 */ /* 0x000fc40007f7e0ff */
[----:B------:R-:W-:Y:S01]  /*7bc0*/  LEA.HI.X.SX32 R39, R46, R235, 0x1, P5 ;  /* 0x000000eb2e277211 */ /* 0x000fe200028f0eff */
[----:B------:R-:W-:Y:S01]  /*7bd0*/  STG.E.U8 desc[UR20][R18.64], R181 ;  /* 0x000000b512007986 */ /* 0x000fe2000c101114 */
[----:B------:R-:W-:Y:S02]  /*7be0*/  IADD3 R46, P5, R54, R165, RZ ;  /* 0x000000a5362e7210 */ /* 0x000fe40007fbe0ff */
[----:B------:R-:W-:Y:S01]  /*7bf0*/  LEA.HI.X.SX32 R41, R48, R235, 0x1, P6 ;  /* 0x000000eb30297211 */ /* 0x000fe200030f0eff */
[----:B------:R-:W0:Y:S01]  /*7c00*/  LDS.128 R4, [R147] ;  /* 0x0000000093047984 */ /* 0x000e220000000c00 */
        /* <DEDUP_REMOVED lines=13> */
[----:B------:R-:W-:Y:S01]  /*7ce0*/  IADD3 R60, P4, R12, R165, RZ ;  /* 0x000000a50c3c7210 */ /* 0x000fe20007f9e0ff */
[----:B------:R-:W-:Y:S01]  /*7cf0*/  STG.E.U8 desc[UR20][R30.64], R139 ;  /* 0x0000008b1e007986 */ /* 0x000fe2000c101114 */
[----:B------:R-:W-:Y:S02]  /*7d00*/  LEA.HI.X.SX32 R55, R62, R235, 0x1, P5 ;  /* 0x000000eb3e377211 */ /* 0x000fe400028f0eff */
[----:B------:R-:W-:Y:S01]  /*7d10*/  IADD3 R62, P5, R96, R165, RZ ;  /* 0x000000a5603e7210 */ /* 0x000fe20007fbe0ff */
[----:B------:R-:W-:Y:S01]  /*7d20*/  STG.E.U8 desc[UR20][R32.64], R151 ;  /* 0x0000009720007986 */ /* 0x000fe2000c101114 */
[----:B------:R-:W-:Y:S02]  /*7d30*/  LEA.HI.X.SX32 R57, R64, R235, 0x1, P6 ;  /* 0x000000eb40397211 */ /* 0x000fe400030f0eff */
[----:B------:R-:W-:Y:S01]  /*7d40*/  IADD3 R64, P6, R84, R165, RZ ;  /* 0x000000a554407210 */ /* 0x000fe20007fde0ff */
[----:B------:R-:W-:Y:S01]  /*7d50*/  STG.E.U8 desc[UR20][R34.64], R159 ;  /* 0x0000009f22007986 */ /* 0x000fe2000c101114 */
[----:B------:R-:W-:-:S02]  /*7d60*/  LEA.HI.X.SX32 R59, R66, R235, 0x1, P3 ;  /* 0x000000eb423b7211 */ /* 0x000fc400018f0eff */
[----:B------:R-:W-:Y:S01]  /*7d70*/  IADD3 R66, P3, R86, R165, RZ ;  /* 0x000000a556427210 */ /* 0x000fe20007f7e0ff */
[----:B------:R1:W-:Y:S01]  /*7d80*/  STG.E.U8 desc[UR20][R36.64], R173 ;  /* 0x000000ad24007986 */ /* 0x0003e2000c101114 */
        /* <DEDUP_REMOVED lines=8> */
[----:B------:R-:W-:Y:S01]  /*7e10*/  STG.E.U8 desc[UR20][R42.64], R157 ;  /* 0x0000009d2a007986 */ /* 0x000fe2000c101114 */
[----:B------:R-:W-:Y:S01]  /*7e20*/  LEA.HI.X.SX32 R67, R86, R235, 0x1, P3 ;  /* 0x000000eb56437211 */ /* 0x000fe200018f0eff */
[----:B-1----:R-:W1:Y:S01]  /*7e30*/  LDC.64 R36, c[0x0][0x230] ;  /* 0x00008c00ff247b82 */ /* 0x002e620000000a00 */
[----:B------:R-:W-:Y:S01]  /*7e40*/  IADD3 R12, P3, R72, R165, RZ ;  /* 0x000000a5480c7210 */ /* 0x000fe20007f7e0ff */
[----:B------:R-:W-:Y:S01]  /*7e50*/  STG.E.U8 desc[UR20][R44.64], R167 ;  /* 0x000000a72c007986 */ /* 0x000fe2000c101114 */
[----:B------:R-:W-:Y:S02]  /*7e60*/  LEA.HI.X.SX32 R69, R94, R235, 0x1, P4 ;  /* 0x000000eb5e457211 */ /* 0x000fe400020f0eff */
[----:B------:R-:W-:Y:S01]  /*7e70*/  IADD3 R14, P4, R104, R165, RZ ;  /* 0x000000a5680e7210 */ /* 0x000fe20007f9e0ff */
[----:B------:R-:W-:Y:S01]  /*7e80*/  STG.E.U8 desc[UR20][R46.64], R193 ;  /* 0x000000c12e007986 */ /* 0x000fe2000c101114 */
[----:B------:R-:W-:-:S02]  /*7e90*/  PRMT R175, R11, 0x7773, RZ ;  /* 0x000077730baf7816 */ /* 0x000fc400000000ff */
[C---:B------:R-:W-:Y:S01]  /*7ea0*/  PRMT R217, R11.reuse, 0x7772, RZ ;  /* 0x000077720bd97816 */ /* 0x040fe200000000ff */
[----:B------:R-:W-:Y:S01]  /*7eb0*/  STG.E.U8 desc[UR20][R48.64], R207 ;  /* 0x000000cf30007986 */ /* 0x000fe2000c101114 */
[----:B------:R-:W-:Y:S02]  /*7ec0*/  PRMT R219, R11, 0x7771, RZ ;  /* 0x000077710bdb7816 */ /* 0x000fe400000000ff */
        /* <DEDUP_REMOVED lines=37> */
[----:B------:R2:W-:Y:S01]  /*8120*/  STG.E.U8 desc[UR20][R12.64], R155 ;  /* 0x0000009b0c007986 */ /* 0x0005e2000c101114 */
[----:B------:R-:W-:Y:S02]  /*8130*/  IADD3 R94, P5, R108, R165, RZ ;  /* 0x000000a56c5e7210 */ /* 0x000fe40007fbe0ff */
[----:B------:R-:W-:Y:S01]  /*8140*/  LEA.HI.X.SX32 R87, R120, R235, 0x1, P6 ;  /* 0x000000eb78577211 */ /* 0x000fe200030f0eff */
[----:B------:R-:W-:Y:S01]  /*8150*/  STG.E.U8 desc[UR20][R14.64], R175 ;  /* 0x000000af0e007986 */ /* 0x000fe2000c101114 */
[----:B------:R-:W-:-:S02]  /*8160*/  IADD3 R96, P6, R124, R165, RZ ;  /* 0x000000a57c607210 */ /* 0x000fc40007fde0ff */
[----:B------:R-:W-:Y:S01]  /*8170*/  LEA.HI.X.SX32 R89, R122, R235, 0x1, P3 ;  /* 0x000000eb7a597211 */ /* 0x000fe200018f0eff */
[----:B------:R3:W-:Y:S01]  /*8180*/  STG.E.U8 desc[UR20][R20.64], R201 ;  /* 0x000000c914007986 */ /* 0x0007e2000c101114 */
        /* <DEDUP_REMOVED lines=27> */
[----:B0-----:R-:W-:Y:S02]  /*8340*/  PRMT R35, R4, 0x7770, RZ ;  /* 0x0000777004237816 */ /* 0x001fe400000000ff */
[----:B------:R-:W-:Y:S01]  /*8350*/  IADD3 R118, P4, R148, R165, RZ ;  /* 0x000000a594767210 */ /* 0x000fe20007f9e0ff */
[----:B------:R-:W-:Y:S01]  /*8360*/  STG.E.U8 desc[UR20][R88.64], R211 ;  /* 0x000000d358007986 */ /* 0x000fe2000c101114 */
[C---:B--2---:R-:W-:Y:S02]  /*8370*/  PRMT R13, R5.reuse, 0x7773, RZ ;  /* 0x00007773050d7816 */ /* 0x044fe400000000ff */
[C---:B------:R-:W-:Y:S01]  /*8380*/  PRMT R19, R5.reuse, 0x7772, RZ ;  /* 0x0000777205137816 */ /* 0x040fe200000000ff */
[----:B------:R-:W-:Y:S01]  /*8390*/  STG.E.U8 desc[UR20][R90.64], R225 ;  /* 0x000000e15a007986 */ /* 0x000fe2000c101114 */
[----:B------:R-:W-:-:S02]  /*83a0*/  PRMT R27, R5, 0x7771, RZ ;  /* 0x00007771051b7816 */ /* 0x000fc400000000ff */
[----:B------:R-:W-:Y:S01]  /*83b0*/  PRMT R33, R5, 0x7770, RZ ;  /* 0x0000777005217816 */ /* 0x000fe200000000ff */
[----:B------:R-:W-:Y:S01]  /*83c0*/  STG.E.U8 desc[UR20][R94.64], R183 ;  /* 0x000000b75e007986 */ /* 0x000fe2000c101114 */
[----:B------:R-:W-:Y:S02]  /*83d0*/  LEA.HI.X.SX32 R113, R132, R235, 0x1, P5 ;  /* 0x000000eb84717211 */ /* 0x000fe400028f0eff */
[----:B------:R-:W-:Y:S01]  /*83e0*/  PRMT R31, R6, 0x7770, RZ ;  /* 0x00007770061f7816 */ /* 0x000fe200000000ff */
[----:B------:R-:W-:Y:S01]  /*83f0*/  STG.E.U8 desc[UR20][R96.64], R195 ;  /* 0x000000c360007986 */ /* 0x000fe2000c101114 */
[C---:B------:R-:W-:Y:S02]  /*8400*/  PRMT R9, R7.reuse, 0x7773, RZ ;  /* 0x0000777307097816 */ /* 0x040fe400000000ff */
[C---:B------:R-:W-:Y:S01]  /*8410*/  PRMT R5, R7.reuse, 0x7772, RZ ;  /* 0x0000777207057816 */ /* 0x040fe200000000ff */
[----:B------:R-:W-:Y:S01]  /*8420*/  STG.E.U8 desc[UR20][R98.64], R209 ;  /* 0x000000d162007986 */ /* 0x000fe2000c101114 */
[----:B------:R-:W-:-:S02]  /*8430*/  PRMT R23, R7, 0x7771, RZ ;  /* 0x0000777107177816 */ /* 0x000fc400000000ff */
[----:B------:R-:W-:Y:S01]  /*8440*/  IADD3 R120, P5, R144, R165, RZ ;  /* 0x000000a590787210 */ /* 0x000fe20007fbe0ff */
[----:B------:R-:W-:Y:S01]  /*8450*/  STG.E.U8 desc[UR20][R100.64], R223 ;  /* 0x000000df64007986 */ /* 0x000fe2000c101114 */
[----:B------:R-:W-:Y:S02]  /*8460*/  LEA.HI.X.SX32 R115, R134, R235, 0x1, P6 ;  /* 0x000000eb86737211 */ /* 0x000fe400030f0eff */
[----:B------:R-:W-:Y:S01]  /*8470*/  PRMT R7, R7, 0x7770, RZ ;  /* 0x0000777007077816 */ /* 0x000fe200000000ff */
[----:B------:R-:W-:Y:S01]  /*8480*/  STG.E.U8 desc[UR20][R104.64], R35 ;  /* 0x0000002368007986 */ /* 0x000fe2000c101114 */
[----:B------:R-:W-:Y:S02]  /*8490*/  IADD3 R122, P6, R142, R165, RZ ;  /* 0x000000a58e7a7210 */ /* 0x000fe40007fde0ff */
[----:B------:R-:W-:Y:S01]  /*84a0*/  LEA.HI.X.SX32 R117, R138, R235, 0x1, P3 ;  /* 0x000000eb8a757211 */ /* 0x000fe200018f0eff */
[----:B------:R-:W-:Y:S01]  /*84b0*/  STG.E.U8 desc[UR20][R106.64], R33 ;  /* 0x000000216a007986 */ /* 0x000fe2000c101114 */
[----:B------:R-:W-:-:S02]  /*84c0*/  PRMT R29, R4, 0x7771, RZ ;  /* 0x00007771041d7816 */ /* 0x000fc400000000ff */
[----:B------:R-:W-:Y:S01]  /*84d0*/  IADD3 R124, P3, R140, R165, RZ ;  /* 0x000000a58c7c7210 */ /* 0x000fe20007f7e0ff */
[----:B------:R-:W-:Y:S01]  /*84e0*/  STG.E.U8 desc[UR20][R108.64], R31 ;  /* 0x0000001f6c007986 */ /* 0x000fe2000c101114 */
[----:B------:R-:W-:Y:S02]  /*84f0*/  LEA.HI.X.SX32 R119, R148, R235, 0x1, P4 ;  /* 0x000000eb94777211 */ /* 0x000fe400020f0eff */
[----:B------:R-:W-:Y:S01]  /*8500*/  IADD3 R126, P4, R136, R165, RZ ;  /* 0x000000a5887e7210 */ /* 0x000fe20007f9e0ff */
[----:B------:R-:W-:Y:S01]  /*8510*/  STG.E.U8 desc[UR20][R110.64], R7 ;  /* 0x000000076e007986 */ /* 0x000fe2000c101114 */
[----:B------:R-:W-:Y:S02]  /*8520*/  PRMT R25, R6, 0x7771, RZ ;  /* 0x0000777106197816 */ /* 0x000fe400000000ff */
[----:B------:R-:W-:Y:S01]  /*8530*/  LEA.HI.X.SX32 R121, R144, R235, 0x1, P5 ;  /* 0x000000eb90797211 */ /* 0x000fe200028f0eff */
[----:B------:R-:W-:Y:S01]  /*8540*/  STG.E.U8 desc[UR20][R112.64], R29 ;  /* 0x0000001d70007986 */ /* 0x000fe2000c101114 */
[----:B------:R-:W-:-:S02]  /*8550*/  IADD3 R128, P5, R0, R165, RZ ;  /* 0x000000a500807210 */ /* 0x000fc40007fbe0ff */
[----:B------:R-:W-:Y:S01]  /*8560*/  LEA.HI.X.SX32 R123, R142, R235, 0x1, P6 ;  /* 0x000000eb8e7b7211 */ /* 0x000fe200030f0eff */
[----:B------:R-:W-:Y:S01]  /*8570*/  STG.E.U8 desc[UR20][R114.64], R27 ;  /* 0x0000001b72007986 */ /* 0x000fe2000c101114 */
[----:B---3--:R-:W-:Y:S02]  /*8580*/  PRMT R21, R4, 0x7772, RZ ;  /* 0x0000777204157816 */ /* 0x008fe400000000ff */
[----:B------:R-:W-:Y:S01]  /*8590*/  IADD3 R130, P6, R146, R165, RZ ;  /* 0x000000a592827210 */ /* 0x000fe20007fde0ff */
[----:B------:R-:W-:Y:S01]  /*85a0*/  STG.E.U8 desc[UR20][R116.64], R25 ;  /* 0x0000001974007986 */ /* 0x000fe2000c101114 */
[----:B------:R-:W-:Y:S02]  /*85b0*/  LEA.HI.X.SX32 R125, R140, R235, 0x1, P3 ;  /* 0x000000eb8c7d7211 */ /* 0x000fe400018f0eff */
[----:B------:R-:W-:Y:S01]  /*85c0*/  IADD3 R132, P3, R152, R165, RZ ;  /* 0x000000a598847210 */ /* 0x000fe20007f7e0ff */
[----:B------:R-:W-:Y:S01]  /*85d0*/  STG.E.U8 desc[UR20][R118.64], R23 ;  /* 0x0000001776007986 */ /* 0x000fe2000c101114 */
[----:B------:R-:W-:-:S02]  /*85e0*/  LEA.HI.X.SX32 R127, R136, R235, 0x1, P4 ;  /* 0x000000eb887f7211 */ /* 0x000fc400020f0eff */
[----:B------:R-:W-:Y:S01]  /*85f0*/  PRMT R17, R6, 0x7772, RZ ;  /* 0x0000777206117816 */ /* 0x000fe200000000ff */
[----:B------:R-:W-:Y:S01]  /*8600*/  STG.E.U8 desc[UR20][R120.64], R21 ;  /* 0x0000001578007986 */ /* 0x000fe2000c101114 */
[----:B------:R-:W-:Y:S02]  /*8610*/  IADD3 R164, P4, R154, R165, RZ ;  /* 0x000000a59aa47210 */ /* 0x000fe40007f9e0ff */
[-C--:B------:R-:W-:Y:S01]  /*8620*/  LEA.HI.X.SX32 R129, R0, R235.reuse, 0x1, P5 ;  /* 0x000000eb00817211 */ /* 0x080fe200028f0eff */
[----:B------:R-:W-:Y:S01]  /*8630*/  STG.E.U8 desc[UR20][R122.64], R19 ;  /* 0x000000137a007986 */ /* 0x000fe2000c101114 */
[----:B------:R-:W-:Y:S02]  /*8640*/  PRMT R15, R4, 0x7773, RZ ;  /* 0x00007773040f7816 */ /* 0x000fe400000000ff */
[-C--:B------:R-:W-:Y:S01]  /*8650*/  LEA.HI.X.SX32 R131, R146, R235.reuse, 0x1, P6 ;  /* 0x000000eb92837211 */ /* 0x080fe200030f0eff */
[----:B------:R-:W-:Y:S01]  /*8660*/  STG.E.U8 desc[UR20][R124.64], R17 ;  /* 0x000000117c007986 */ /* 0x000fe2000c101114 */
[----:B------:R-:W-:-:S02]  /*8670*/  LEA.HI.X.SX32 R133, R152, R235, 0x1, P3 ;  /* 0x000000eb98857211 */ /* 0x000fc400018f0eff */
[----:B------:R-:W-:Y:S01]  /*8680*/  PRMT R11, R6, 0x7773, RZ ;  /* 0x00007773060b7816 */ /* 0x000fe200000000ff */
[----:B------:R0:W-:Y:S01]  /*8690*/  STG.E.U8 desc[UR20][R126.64], R5 ;  /* 0x000000057e007986 */ /* 0x0001e2000c101114 */
[----:B------:R-:W-:Y:S02]  /*86a0*/  LEA.HI.X.SX32 R165, R154, R235, 0x1, P4 ;  /* 0x000000eb9aa57211 */ /* 0x000fe400020f0eff */
[----:B------:R-:W-:Y:S01]  /*86b0*/  FSEL R103, R103, -INF , P1 ;  /* 0xff80000067677808 */ /* 0x000fe20000800000 */
[----:B------:R2:W-:Y:S04]  /*86c0*/  STG.E.U8 desc[UR20][R128.64], R15 ;  /* 0x0000000f80007986 */ /* 0x0005e8000c101114 */
[----:B------:R2:W-:Y:S01]  /*86d0*/  STG.E.U8 desc[UR20][R130.64], R13 ;  /* 0x0000000d82007986 */ /* 0x0005e2000c101114 */
[----:B------:R-:W-:-:S03]  /*86e0*/  FFMA R103, R103, 0.69314718246459960938, R92 ;  /* 0x3f31721867677823 */ /* 0x000fc6000000005c */
[----:B------:R2:W-:Y:S01]  /*86f0*/  STG.E.U8 desc[UR20][R132.64], R11 ;  /* 0x0000000b84007986 */ /* 0x0005e2000c101114 */
[C---:B0-----:R-:W-:Y:S02]  /*8700*/  IMAD.SHL.U32 R5, R2.reuse, 0x4, RZ ;  /* 0x0000000402057824 */ /* 0x041fe400078e00ff */
[----:B------:R-:W-:Y:S01]  /*8710*/  IMAD.HI R2, R2, 0x4, RZ ;  /* 0x0000000402027827 */ /* 0x000fe200078e02ff */
[----:B------:R2:W-:Y:S01]  /*8720*/  STG.E.U8 desc[UR20][R164.64], R9 ;  /* 0x00000009a4007986 */ /* 0x0005e2000c101114 */
[----:B------:R-:W-:Y:S01]  /*8730*/  BAR.SYNC.DEFER_BLOCKING 0x0 ;  /* 0x0000000000007b1d */ /* 0x000fe20000010000 */
[----:B-1----:R-:W-:-:S04]  /*8740*/  IADD3 R4, P1, P2, R5, UR6, R36 ;  /* 0x0000000605047c10 */ /* 0x002fc8000fa3e024 */
[----:B------:R-:W-:Y:S01]  /*8750*/  IADD3.X R5, R2, UR5, R37, P1, P2 ;  /* 0x0000000502057c10 */ /* 0x000fe20008fe4425 */
[----:B------:R2:W-:Y:S02]  /*8760*/  STS.64 [R150+UR14], R102 ;  /* 0x0000006696007988 */ /* 0x0005e40008000a0e */
[----:B------:R-:W-:Y:S06]  /*8770*/  BAR.SYNC.DEFER_BLOCKING 0x0 ;  /* 0x0000000000007b1d */ /* 0x000fec0000010000 */
[----:B------:R-:W-:Y:S05]  /*8780*/  @P0 EXIT ;  /* 0x000000000000094d */ /* 0x000fea0003800000 */
[----:B------:R-:W0:Y:S04]  /*8790*/  LDS R3, [R3] ;  /* 0x0000000003037984 */ /* 0x000e280000000800 */
[----:B0-----:R-:W-:Y:S01]  /*87a0*/  STG.E desc[UR20][R4.64], R3 ;  /* 0x0000000304007986 */ /* 0x001fe2000c101914 */
[----:B------:R-:W-:Y:S05]  /*87b0*/  EXIT ;  /* 0x000000000000794d */ /* 0x000fea0003800000 */
.L_x_2:
[----:B------:R-:W-:-:S00]  /*87c0*/  BRA `(.L_x_2) ;  /* 0xfffffffc00fc7947 */ /* 0x000fc0000383ffff */
[----:B------:R-:W-:-:S00]  /*87d0*/  NOP ;  /* 0x0000000000007918 */ /* 0x000fc00000000000 */
        /* <DEDUP_REMOVED lines=10> */
.L_x_3:


//--------------------- .nv.global.init           --------------------------
	.section	.nv.global.init,"aw",@progbits
.nv.global.init:
	.type		_$_str,@object
	.size		_$_str,(.L_0 - _$_str)
_$_str:
        /*0000*/ 	.byte	0x5f, 0x5f, 0x43, 0x55, 0x44, 0x41, 0x5f, 0x46, 0x54, 0x5a, 0x00
.L_0:


//--------------------- .nv.shared.attn_fwd       --------------------------
	.section	.nv.shared.attn_fwd,"aw",@nobits
	.sectionflags	@""
	.align	16
	.zero		1024


//--------------------- .nv.shared.reserved.0     --------------------------
	.section	.nv.shared.reserved.0,"aw",@nobits
	.weak		__nv_reservedSMEM_offset_0_alias
	.size		__nv_reservedSMEM_offset_0_alias, 0, 0
	.other		__nv_reservedSMEM_offset_0_alias,@"STO_CUDA_RESERVED_SHARED STV_DEFAULT"
__nv_reservedSMEM_offset_0_alias:
	.zero		0


//--------------------- .nv.constant0.attn_fwd    --------------------------
	.section	.nv.constant0.attn_fwd,"a",@progbits
	.sectionflags	@""
	.align	4
.nv.constant0.attn_fwd:
	.zero		664


//--------------------- SYMBOLS --------------------------

	.type		.nv.reservedSmem.offset0,@object
	.size		.nv.reservedSmem.offset0,0x4
